// auto-generated by cutlass_sweep.gemm — config: {"arch": "sm_90", "cluster_m": 1, "cluster_n": 1, "dtype": "e4m3", "dtype_b": "e4m3", "layout": "nt", "stages": 0, "tile_k": 64, "tile_m": 256, "tile_n": 256}
#include "cutlass/cutlass.h"
#include "cutlass/gemm/collective/collective_builder.hpp"
#include "cutlass/gemm/device/gemm_universal_adapter.h"
#include "cutlass/gemm/kernel/gemm_universal.hpp"
#include "cutlass/epilogue/collective/collective_builder.hpp"

using ElemA = cutlass::float_e4m3_t;
using ElemB = cutlass::float_e4m3_t;
using ElemCD = cutlass::float_e4m3_t;
using Acc  = float;
using TileShape    = cute::Shape<cute::_256, cute::_256, cute::_64>;
using ClusterShape = cute::Shape<cute::_1, cute::_1, cute::_1>;

using CollectiveEpilogue = typename cutlass::epilogue::collective::CollectiveBuilder<
    cutlass::arch::Sm90, cutlass::arch::OpClassTensorOp,
    TileShape, ClusterShape,
    cutlass::epilogue::collective::EpilogueTileAuto,
    Acc, Acc,
    ElemCD, cutlass::layout::RowMajor, 128 / cutlass::sizeof_bits<ElemCD>::value,
    ElemCD, cutlass::layout::RowMajor, 128 / cutlass::sizeof_bits<ElemCD>::value,
    cutlass::epilogue::collective::EpilogueScheduleAuto
  >::CollectiveOp;

using CollectiveMainloop = typename cutlass::gemm::collective::CollectiveBuilder<
    cutlass::arch::Sm90, cutlass::arch::OpClassTensorOp,
    ElemA, cutlass::layout::RowMajor, 128 / cutlass::sizeof_bits<ElemA>::value,
    ElemB, cutlass::layout::ColumnMajor, 128 / cutlass::sizeof_bits<ElemB>::value,
    Acc,
    TileShape, ClusterShape,
    cutlass::gemm::collective::StageCountAutoCarveout<static_cast<int>(sizeof(typename CollectiveEpilogue::SharedStorage))>,
    cutlass::gemm::collective::KernelScheduleAuto
  >::CollectiveOp;

using GemmKernel = cutlass::gemm::kernel::GemmUniversal<
    cute::Shape<int,int,int,int>,
    CollectiveMainloop,
    CollectiveEpilogue
>;
using Gemm = cutlass::gemm::device::GemmUniversalAdapter<GemmKernel>;

// Force the device kernel symbol into the cubin without needing a host main.
auto* _anchor = &cutlass::device_kernel<GemmKernel>;


// ===== COMPILED SASS (sm_90a) =====

	.target	sm_90a

	.elftype	@"ET_EXEC"


//--------------------- .note.nv.tkinfo           --------------------------
	.section	.note.nv.tkinfo,"",@"SHT_NOTE"
	.sectionflags	@"SHF_NOTE_NV_TKINFO"
	.tkinfo
        /*0018*/ 	.word	0x00000002
        /*0030*/ 	.string	""
        /*0030*/ 	.string	"ptxas"
        /*0030*/ 	.string	"Cuda compilation tools, release 13.0, V13.0.88"
        /*0030*/ 	.string	"Build cuda_13.0.r13.0/compiler.36424714_0"
        /*0030*/ 	.string	"-arch sm_90a -m 64 "



//--------------------- .note.nv.cuinfo           --------------------------
	.section	.note.nv.cuinfo,"",@"SHT_NOTE"
	.sectionflags	@"SHF_NOTE_NV_CUINFO"
        /*0018*/ 	.short	0x0002
        /*001a*/ 	.short	0x005a
        /*001c*/ 	.short	0x0082
	.zero		2


//--------------------- .nv.info                  --------------------------
	.section	.nv.info,"",@"SHT_CUDA_INFO"
	.align	4


	//----- nvinfo : EIATTR_REGCOUNT
	.align		4
        /*0000*/ 	.byte	0x04, 0x2f
        /*0002*/ 	.short	(.L_12 - .L_11)
	.align		4
.L_11:
        /*0004*/ 	.word	index@(_ZN7cutlass13device_kernelINS_4gemm6kernel13GemmUniversalIN4cute5tupleIJiiiiEEENS1_10collective13CollectiveMmaINS1_37MainloopSm90TmaGmmaWarpSpecializedFP8ILi7ENS5_IJNS4_1CILi1EEESB_SB_EEENS1_35KernelTmaWarpSpecializedCooperativeEEENS5_IJNSA_ILi256EEESF_NSA_ILi64EEEEEENS_12float_e4m3_tENS5_IJlSB_lEEESI_SJ_NS4_8TiledMMAINS4_8MMA_AtomIJNS4_4SM904GMMA31MMA_64x256x32_F32E4M3E4M3_SS_TNILNSN_7ScaleInE1ELSP_1EEEEEENS4_6LayoutINS5_IJNSA_ILi2EEESB_SB_EEENS5_IJSB_NSA_ILi0EEESV_EEEEENS5_IJNS4_10UnderscoreESY_SY_EEEEENS4_13SM90_TMA_LOADENS4_14ComposedLayoutINS4_7SwizzleILi2ELi4ELi3EEENS4_18smem_ptr_flag_bitsILi8EEENSS_INS5_IJNSA_ILi8EEESG_EEENS5_IJSG_SB_EEEEEEEvNS4_8identityES11_S1B_vS1C_EENS_8epilogue10collective6detail29Sm90TmaWarpSpecializedAdapterINS1F_15DefaultEpilogueISI_SJ_SJ_NS1E_6thread17LinearCombinationISI_Li1EffLNS1J_9ScaleType4KindE0ELNS_15FloatRoundStyleE2ESI_EENS1_15EpilogueDefaultEEEEEvvEEEEvNT_6ParamsE)
        /*0008*/ 	.word	0x000000a8


	//----- nvinfo : EIATTR_FRAME_SIZE
	.align		4
.L_12:
        /*000c*/ 	.byte	0x04, 0x11
        /*000e*/ 	.short	(.L_14 - .L_13)
	.align		4
.L_13:
        /*0010*/ 	.word	index@(_ZN7cutlass13device_kernelINS_4gemm6kernel13GemmUniversalIN4cute5tupleIJiiiiEEENS1_10collective13CollectiveMmaINS1_37MainloopSm90TmaGmmaWarpSpecializedFP8ILi7ENS5_IJNS4_1CILi1EEESB_SB_EEENS1_35KernelTmaWarpSpecializedCooperativeEEENS5_IJNSA_ILi256EEESF_NSA_ILi64EEEEEENS_12float_e4m3_tENS5_IJlSB_lEEESI_SJ_NS4_8TiledMMAINS4_8MMA_AtomIJNS4_4SM904GMMA31MMA_64x256x32_F32E4M3E4M3_SS_TNILNSN_7ScaleInE1ELSP_1EEEEEENS4_6LayoutINS5_IJNSA_ILi2EEESB_SB_EEENS5_IJSB_NSA_ILi0EEESV_EEEEENS5_IJNS4_10UnderscoreESY_SY_EEEEENS4_13SM90_TMA_LOADENS4_14ComposedLayoutINS4_7SwizzleILi2ELi4ELi3EEENS4_18smem_ptr_flag_bitsILi8EEENSS_INS5_IJNSA_ILi8EEESG_EEENS5_IJSG_SB_EEEEEEEvNS4_8identityES11_S1B_vS1C_EENS_8epilogue10collective6detail29Sm90TmaWarpSpecializedAdapterINS1F_15DefaultEpilogueISI_SJ_SJ_NS1E_6thread17LinearCombinationISI_Li1EffLNS1J_9ScaleType4KindE0ELNS_15FloatRoundStyleE2ESI_EENS1_15EpilogueDefaultEEEEEvvEEEEvNT_6ParamsE)
        /*0014*/ 	.word	0x00000870


	//----- nvinfo : EIATTR_MIN_STACK_SIZE
	.align		4
.L_14:
        /*0018*/ 	.byte	0x04, 0x12
        /*001a*/ 	.short	(.L_16 - .L_15)
	.align		4
.L_15:
        /*001c*/ 	.word	index@(_ZN7cutlass13device_kernelINS_4gemm6kernel13GemmUniversalIN4cute5tupleIJiiiiEEENS1_10collective13CollectiveMmaINS1_37MainloopSm90TmaGmmaWarpSpecializedFP8ILi7ENS5_IJNS4_1CILi1EEESB_SB_EEENS1_35KernelTmaWarpSpecializedCooperativeEEENS5_IJNSA_ILi256EEESF_NSA_ILi64EEEEEENS_12float_e4m3_tENS5_IJlSB_lEEESI_SJ_NS4_8TiledMMAINS4_8MMA_AtomIJNS4_4SM904GMMA31MMA_64x256x32_F32E4M3E4M3_SS_TNILNSN_7ScaleInE1ELSP_1EEEEEENS4_6LayoutINS5_IJNSA_ILi2EEESB_SB_EEENS5_IJSB_NSA_ILi0EEESV_EEEEENS5_IJNS4_10UnderscoreESY_SY_EEEEENS4_13SM90_TMA_LOADENS4_14ComposedLayoutINS4_7SwizzleILi2ELi4ELi3EEENS4_18smem_ptr_flag_bitsILi8EEENSS_INS5_IJNSA_ILi8EEESG_EEENS5_IJSG_SB_EEEEEEEvNS4_8identityES11_S1B_vS1C_EENS_8epilogue10collective6detail29Sm90TmaWarpSpecializedAdapterINS1F_15DefaultEpilogueISI_SJ_SJ_NS1E_6thread17LinearCombinationISI_Li1EffLNS1J_9ScaleType4KindE0ELNS_15FloatRoundStyleE2ESI_EENS1_15EpilogueDefaultEEEEEvvEEEEvNT_6ParamsE)
        /*0020*/ 	.word	0x00000870
.L_16:


//--------------------- .nv.compat                --------------------------
	.section	.nv.compat,"",@"SHT_CUDA_COMPAT_INFO"
	.align	4
        /*0000*/ 	.byte	0x02, 0x09, 0x01, 0x00, 0x02, 0x02, 0x04, 0x00, 0x02, 0x05, 0x05, 0x00, 0x03, 0x07, 0x01, 0x01
        /*0010*/ 	.byte	0x02, 0x03, 0x01, 0x00, 0x02, 0x06, 0x01, 0x00, 0x04, 0x0b, 0x08, 0x00, 0x00, 0x00, 0x00, 0x00
        /*0020*/ 	.byte	0x00, 0x00, 0x00, 0x00


//--------------------- .nv.info._ZN7cutlass13device_kernelINS_4gemm6kernel13GemmUniversalIN4cute5tupleIJiiiiEEENS1_10collective13CollectiveMmaINS1_37MainloopSm90TmaGmmaWarpSpecializedFP8ILi7ENS5_IJNS4_1CILi1EEESB_SB_EEENS1_35KernelTmaWarpSpecializedCooperativeEEENS5_IJNSA_ILi256EEESF_NSA_ILi64EEEEEENS_12float_e4m3_tENS5_IJlSB_lEEESI_SJ_NS4_8TiledMMAINS4_8MMA_AtomIJNS4_4SM904GMMA31MMA_64x256x32_F32E4M3E4M3_SS_TNILNSN_7ScaleInE1ELSP_1EEEEEENS4_6LayoutINS5_IJNSA_ILi2EEESB_SB_EEENS5_IJSB_NSA_ILi0EEESV_EEEEENS5_IJNS4_10UnderscoreESY_SY_EEEEENS4_13SM90_TMA_LOADENS4_14ComposedLayoutINS4_7SwizzleILi2ELi4ELi3EEENS4_18smem_ptr_flag_bitsILi8EEENSS_INS5_IJNSA_ILi8EEESG_EEENS5_IJSG_SB_EEEEEEEvNS4_8identityES11_S1B_vS1C_EENS_8epilogue10collective6detail29Sm90TmaWarpSpecializedAdapterINS1F_15DefaultEpilogueISI_SJ_SJ_NS1E_6thread17LinearCombinationISI_Li1EffLNS1J_9ScaleType4KindE0ELNS_15FloatRoundStyleE2ESI_EENS1_15EpilogueDefaultEEEEEvvEEEEvNT_6ParamsE --------------------------
	.section	.nv.info._ZN7cutlass13device_kernelINS_4gemm6kernel13GemmUniversalIN4cute5tupleIJiiiiEEENS1_10collective13CollectiveMmaINS1_37MainloopSm90TmaGmmaWarpSpecializedFP8ILi7ENS5_IJNS4_1CILi1EEESB_SB_EEENS1_35KernelTmaWarpSpecializedCooperativeEEENS5_IJNSA_ILi256EEESF_NSA_ILi64EEEEEENS_12float_e4m3_tENS5_IJlSB_lEEESI_SJ_NS4_8TiledMMAINS4_8MMA_AtomIJNS4_4SM904GMMA31MMA_64x256x32_F32E4M3E4M3_SS_TNILNSN_7ScaleInE1ELSP_1EEEEEENS4_6LayoutINS5_IJNSA_ILi2EEESB_SB_EEENS5_IJSB_NSA_ILi0EEESV_EEEEENS5_IJNS4_10UnderscoreESY_SY_EEEEENS4_13SM90_TMA_LOADENS4_14ComposedLayoutINS4_7SwizzleILi2ELi4ELi3EEENS4_18smem_ptr_flag_bitsILi8EEENSS_INS5_IJNSA_ILi8EEESG_EEENS5_IJSG_SB_EEEEEEEvNS4_8identityES11_S1B_vS1C_EENS_8epilogue10collective6detail29Sm90TmaWarpSpecializedAdapterINS1F_15DefaultEpilogueISI_SJ_SJ_NS1E_6thread17LinearCombinationISI_Li1EffLNS1J_9ScaleType4KindE0ELNS_15FloatRoundStyleE2ESI_EENS1_15EpilogueDefaultEEEEEvvEEEEvNT_6ParamsE,"",@"SHT_CUDA_INFO"
	.sectionflags	@""
	.align	4


	//----- nvinfo : EIATTR_CUDA_API_VERSION
	.align		4
        /*0000*/ 	.byte	0x04, 0x37
        /*0002*/ 	.short	(.L_18 - .L_17)
.L_17:
        /*0004*/ 	.word	0x00000082


	//----- nvinfo : EIATTR_KPARAM_INFO
	.align		4
.L_18:
        /*0008*/ 	.byte	0x04, 0x17
        /*000a*/ 	.short	(.L_20 - .L_19)
.L_19:
        /*000c*/ 	.word	0x00000000
        /*0010*/ 	.short	0x0000
        /*0012*/ 	.short	0x0070
        /*0014*/ 	.byte	0x00, 0xf0, 0x01, 0x10


	//----- nvinfo : EIATTR_SPARSE_MMA_MASK
	.align		4
.L_20:
        /*0018*/ 	.byte	0x03, 0x50
        /*001a*/ 	.short	0x0000


	//----- nvinfo : EIATTR_MAXREG_COUNT
	.align		4
        /*001c*/ 	.byte	0x03, 0x1b
        /*001e*/ 	.short	0x00a8


	//----- nvinfo : EIATTR_NUM_BARRIERS
	.align		4
        /*0020*/ 	.byte	0x02, 0x4c
        /*0022*/ 	.byte	0x01
	.zero		1


	//----- nvinfo : EIATTR_ANNOTATIONS
	.align		4
        /*0024*/ 	.byte	0x04, 0x55
        /*0026*/ 	.short	(.L_22 - .L_21)


	//   ....[0]....
.L_21:
        /*0028*/ 	.word	0x00000001
        /*002c*/ 	.byte	0xf0, 0x05, 0x00, 0x00, 0x01, 0x00, 0x00, 0x00, 0x10, 0x06, 0x00, 0x00, 0x01, 0x00, 0x00, 0x00
        /* <DEDUP_REMOVED lines=1579> */
        /*62ec*/ 	.byte	0xb0, 0x53, 0x02, 0x00


	//----- nvinfo : EIATTR_MERCURY_ISA_VERSION
	.align		4
.L_22:
        /*62f0*/ 	.byte	0x03, 0x5f
        /*62f2*/ 	.short	0x0101


	//----- nvinfo : EIATTR_INT_WARP_WIDE_INSTR_OFFSETS
	.align		4
        /*62f4*/ 	.byte	0x04, 0x31
        /*62f6*/ 	.short	(.L_24 - .L_23)


	//   ....[0]....
.L_23:
        /*62f8*/ 	.word	0x000004e0


	//   ....[1]....
        /*62fc*/ 	.word	0x00000500


	//   ....[2]....
        /*6300*/ 	.word	0x00000600


	//----- nvinfo : EIATTR_COOP_GROUP_MASK_REGIDS
	.align		4
.L_24:
        /*6304*/ 	.byte	0x04, 0x29
        /*6306*/ 	.short	(.L_26 - .L_25)


	//   ....[0]....
.L_25:
        /*6308*/ 	.word	0xffffffff


	//   ....[1]....
        /*630c*/ 	.word	0xffffffff


	//   ....[2]....
        /*6310*/ 	.word	0xffffffff


	//   ....[3]....
        /*6314*/ 	.word	0xffffffff


	//   ....[4]....
        /*6318*/ 	.word	0xffffffff


	//----- nvinfo : EIATTR_COOP_GROUP_INSTR_OFFSETS
	.align		4
.L_26:
        /*631c*/ 	.byte	0x04, 0x28
        /*631e*/ 	.short	(.L_28 - .L_27)


	//   ....[0]....
.L_27:
        /*6320*/ 	.word	0x00000070


	//   ....[1]....
        /*6324*/ 	.word	0x00000080


	//   ....[2]....
        /*6328*/ 	.word	0x000001a0


	//   ....[3]....
        /*632c*/ 	.word	0x00000420


	//   ....[4]....
        /*6330*/ 	.word	0x00002710


	//----- nvinfo : EIATTR_REG_RECONFIG
	.align		4
.L_28:
        /*6334*/ 	.byte	0x01, 0x54
	.zero		2


	//----- nvinfo : EIATTR_MBARRIER_INSTR_OFFSETS
	.align		4
        /*6338*/ 	.byte	0x04, 0x39
        /*633a*/ 	.short	(.L_30 - .L_29)


	//   ....[0]....
.L_29:
        /*633c*/ 	.word	0x00000320
        /*6340*/ 	.word	0x000000ff
        /*6344*/ 	.word	0x00000000
        /*6348*/ 	.short	0x0100
        /*634a*/ 	.byte	0x09
	.zero		1


	//   ....[1]....
        /*634c*/ 	.word	0x00000330
        /*6350*/ 	.word	0x000000ff
        /*6354*/ 	.word	0x00000038
        /*6358*/ 	.short	0x0100
        /*635a*/ 	.byte	0x09
	.zero		1


	//   ....[2]....
        /*635c*/ 	.word	0x00000340
        /*6360*/ 	.word	0x000000ff
        /*6364*/ 	.word	0x00000008
        /*6368*/ 	.short	0x0100
        /*636a*/ 	.byte	0x09
	.zero		1


	//   ....[3]....
        /*636c*/ 	.word	0x00000350
        /*6370*/ 	.word	0x000000ff
        /*6374*/ 	.word	0x00000040
        /*6378*/ 	.short	0x0100
        /*637a*/ 	.byte	0x09
	.zero		1


	//   ....[4]....
        /*637c*/ 	.word	0x00000360
        /*6380*/ 	.word	0x000000ff
        /*6384*/ 	.word	0x00000010
        /*6388*/ 	.short	0x0100
        /*638a*/ 	.byte	0x09
	.zero		1


	//   ....[5]....
        /*638c*/ 	.word	0x00000370
        /*6390*/ 	.word	0x000000ff
        /*6394*/ 	.word	0x00000048
        /*6398*/ 	.short	0x0100
        /*639a*/ 	.byte	0x09
	.zero		1


	//   ....[6]....
        /*639c*/ 	.word	0x00000380
        /*63a0*/ 	.word	0x000000ff
        /*63a4*/ 	.word	0x00000018
        /*63a8*/ 	.short	0x0100
        /*63aa*/ 	.byte	0x09
	.zero		1


	//   ....[7]....
        /*63ac*/ 	.word	0x00000390
        /*63b0*/ 	.word	0x000000ff
        /*63b4*/ 	.word	0x00000050
        /*63b8*/ 	.short	0x0100
        /*63ba*/ 	.byte	0x09
	.zero		1


	//   ....[8]....
        /*63bc*/ 	.word	0x000003a0
        /*63c0*/ 	.word	0x000000ff
        /*63c4*/ 	.word	0x00000020
        /*63c8*/ 	.short	0x0100
        /*63ca*/ 	.byte	0x09
	.zero		1


	//   ....[9]....
        /*63cc*/ 	.word	0x000003b0
        /*63d0*/ 	.word	0x000000ff
        /*63d4*/ 	.word	0x00000058
        /*63d8*/ 	.short	0x0100
        /*63da*/ 	.byte	0x09
	.zero		1


	//   ....[10]....
        /*63dc*/ 	.word	0x000003c0
        /*63e0*/ 	.word	0x000000ff
        /*63e4*/ 	.word	0x00000028
        /*63e8*/ 	.short	0x0100
        /*63ea*/ 	.byte	0x09
	.zero		1


	//   ....[11]....
        /*63ec*/ 	.word	0x000003d0
        /*63f0*/ 	.word	0x000000ff
        /*63f4*/ 	.word	0x00000060
        /*63f8*/ 	.short	0x0100
        /*63fa*/ 	.byte	0x09
	.zero		1


	//   ....[12]....
        /*63fc*/ 	.word	0x000003e0
        /*6400*/ 	.word	0x000000ff
        /*6404*/ 	.word	0x00000030
        /*6408*/ 	.short	0x0100
        /*640a*/ 	.byte	0x09
	.zero		1


	//   ....[13]....
        /*640c*/ 	.word	0x000003f0
        /*6410*/ 	.word	0x000000ff
        /*6414*/ 	.word	0x00000068
        /*6418*/ 	.short	0x0100
        /*641a*/ 	.byte	0x09
	.zero		1


	//   ....[14]....
        /*641c*/ 	.word	0x00000630
        /*6420*/ 	.word	0x000000ff
        /*6424*/ 	.word	0x00000080
        /*6428*/ 	.short	0x0100
        /*642a*/ 	.byte	0x06
	.zero		1


	//   ....[15]....
        /*642c*/ 	.word	0x00000640
        /*6430*/ 	.word	0x000000ff
        /*6434*/ 	.word	0x00000088
        /*6438*/ 	.short	0x0100
        /*643a*/ 	.byte	0x06
	.zero		1


	//   ....[16]....
        /*643c*/ 	.word	0x00002b20
        /*6440*/ 	.word	0x000000ff
        /*6444*/ 	.word	0x00000000
        /*6448*/ 	.short	0x010a
        /*644a*/ 	.byte	0x06
	.zero		1


	//   ....[17]....
        /*644c*/ 	.word	0x00002b60
        /*6450*/ 	.word	0x000000ff
        /*6454*/ 	.word	0x00000000
        /*6458*/ 	.short	0x010a
        /*645a*/ 	.byte	0x06
	.zero		1


	//   ....[18]....
        /*645c*/ 	.word	0x00006ed0
        /*6460*/ 	.word	0x000000ff
        /*6464*/ 	.word	0x00000000
        /*6468*/ 	.short	0x010a
        /*646a*/ 	.byte	0x10
	.zero		1


	//   ....[19]....
        /*646c*/ 	.word	0x00006f10
        /*6470*/ 	.word	0x000000ff
        /*6474*/ 	.word	0x00000000
        /*6478*/ 	.short	0x010a
        /*647a*/ 	.byte	0x10
	.zero		1


	//   ....[20]....
        /*647c*/ 	.word	0x0000ce50
        /*6480*/ 	.word	0x000000ff
        /*6484*/ 	.word	0x00000000
        /*6488*/ 	.short	0x0101
        /*648a*/ 	.byte	0x08
	.zero		1


	//   ....[21]....
        /*648c*/ 	.word	0x00010910
        /*6490*/ 	.word	0x000000ff
        /*6494*/ 	.word	0x00000000
        /*6498*/ 	.short	0x0101
        /*649a*/ 	.byte	0x06
	.zero		1


	//   ....[22]....
        /*649c*/ 	.word	0x00024440
        /*64a0*/ 	.word	0x00000010
        /*64a4*/ 	.word	0x00000038
        /*64a8*/ 	.short	0x010a
        /*64aa*/ 	.byte	0x3f
	.zero		1


	//   ....[23]....
        /*64ac*/ 	.word	0x000247e0
        /*64b0*/ 	.word	0x00000003
        /*64b4*/ 	.word	0x00000088
        /*64b8*/ 	.short	0x0101
        /*64ba*/ 	.byte	0x3f
	.zero		1


	//   ....[24]....
        /*64bc*/ 	.word	0x00024f40
        /*64c0*/ 	.word	0x00000003
        /*64c4*/ 	.word	0x00000000
        /*64c8*/ 	.short	0x010a
        /*64ca*/ 	.byte	0x3f
	.zero		1


	//   ....[25]....
        /*64cc*/ 	.word	0x00024fd0
        /*64d0*/ 	.word	0x00000003
        /*64d4*/ 	.word	0x00000000
        /*64d8*/ 	.short	0x010a
        /*64da*/ 	.byte	0x3f
	.zero		1


	//   ....[26]....
        /*64dc*/ 	.word	0x00025060
        /*64e0*/ 	.word	0x00000003
        /*64e4*/ 	.word	0x00000000
        /*64e8*/ 	.short	0x010a
        /*64ea*/ 	.byte	0x3f
	.zero		1


	//   ....[27]....
        /*64ec*/ 	.word	0x000250f0
        /*64f0*/ 	.word	0x00000003
        /*64f4*/ 	.word	0x00000000
        /*64f8*/ 	.short	0x010a
        /*64fa*/ 	.byte	0x3f
	.zero		1


	//   ....[28]....
        /*64fc*/ 	.word	0x00025180
        /*6500*/ 	.word	0x00000003
        /*6504*/ 	.word	0x00000000
        /*6508*/ 	.short	0x010a
        /*650a*/ 	.byte	0x3f
	.zero		1


	//   ....[29]....
        /*650c*/ 	.word	0x00025210
        /*6510*/ 	.word	0x00000003
        /*6514*/ 	.word	0x00000000
        /*6518*/ 	.short	0x010a
        /*651a*/ 	.byte	0x3f
	.zero		1


	//   ....[30]....
        /*651c*/ 	.word	0x000252a0
        /*6520*/ 	.word	0x00000003
        /*6524*/ 	.word	0x00000000
        /*6528*/ 	.short	0x010a
        /*652a*/ 	.byte	0x3f
	.zero		1


	//   ....[31]....
        /*652c*/ 	.word	0x00025310
        /*6530*/ 	.word	0x00000003
        /*6534*/ 	.word	0x00000000
        /*6538*/ 	.short	0x010a
        /*653a*/ 	.byte	0x3f
	.zero		1


	//   ....[32]....
        /*653c*/ 	.word	0x00025380
        /*6540*/ 	.word	0x00000000
        /*6544*/ 	.word	0x00000000
        /*6548*/ 	.short	0x010a
        /*654a*/ 	.byte	0x3f
	.zero		1


	//   ....[33]....
        /*654c*/ 	.word	0x00025460
        /*6550*/ 	.word	0x00000010
        /*6554*/ 	.word	0x00000038
        /*6558*/ 	.short	0x010a
        /*655a*/ 	.byte	0x3f
	.zero		1


	//   ....[34]....
        /*655c*/ 	.word	0x00025540
        /*6560*/ 	.word	0x00000003
        /*6564*/ 	.word	0x00000000
        /*6568*/ 	.short	0x010a
        /*656a*/ 	.byte	0x3f
	.zero		1


	//   ....[35]....
        /*656c*/ 	.word	0x00025590
        /*6570*/ 	.word	0x00000003
        /*6574*/ 	.word	0x00000000
        /*6578*/ 	.short	0x010a
        /*657a*/ 	.byte	0x3f
	.zero		1


	//   ....[36]....
        /*657c*/ 	.word	0x000255e0
        /*6580*/ 	.word	0x00000003
        /*6584*/ 	.word	0x00000000
        /*6588*/ 	.short	0x010a
        /*658a*/ 	.byte	0x3f
	.zero		1


	//   ....[37]....
        /*658c*/ 	.word	0x00025630
        /*6590*/ 	.word	0x00000003
        /*6594*/ 	.word	0x00000000
        /*6598*/ 	.short	0x010a
        /*659a*/ 	.byte	0x3f
	.zero		1


	//   ....[38]....
        /*659c*/ 	.word	0x00025680
        /*65a0*/ 	.word	0x00000003
        /*65a4*/ 	.word	0x00000000
        /*65a8*/ 	.short	0x010a
        /*65aa*/ 	.byte	0x3f
	.zero		1


	//   ....[39]....
        /*65ac*/ 	.word	0x000256d0
        /*65b0*/ 	.word	0x00000003
        /*65b4*/ 	.word	0x00000000
        /*65b8*/ 	.short	0x010a
        /*65ba*/ 	.byte	0x3f
	.zero		1


	//----- nvinfo : EIATTR_NUM_MBARRIERS
	.align		4
.L_30:
        /*65bc*/ 	.byte	0x03, 0x38
        /*65be*/ 	.short	0x0010


	//----- nvinfo : EIATTR_EXIT_INSTR_OFFSETS
	.align		4
        /*65c0*/ 	.byte	0x04, 0x1c
        /*65c2*/ 	.short	(.L_32 - .L_31)


	//   ....[0]....
.L_31:
        /*65c4*/ 	.word	0x000006a0


	//   ....[1]....
        /*65c8*/ 	.word	0x00001000


	//   ....[2]....
        /*65cc*/ 	.word	0x00023a70


	//   ....[3]....
        /*65d0*/ 	.word	0x000240d0


	//   ....[4]....
        /*65d4*/ 	.word	0x000252f0


	//----- nvinfo : EIATTR_MAX_THREADS
	.align		4
.L_32:
        /*65d8*/ 	.byte	0x04, 0x05
        /*65da*/ 	.short	(.L_34 - .L_33)
.L_33:
        /*65dc*/ 	.word	0x00000180
        /*65e0*/ 	.word	0x00000001
        /*65e4*/ 	.word	0x00000001


	//----- nvinfo : EIATTR_CRS_STACK_SIZE
	.align		4
.L_34:
        /*65e8*/ 	.byte	0x04, 0x1e
        /*65ea*/ 	.short	(.L_36 - .L_35)
.L_35:
        /*65ec*/ 	.word	0x00000000


	//----- nvinfo : EIATTR_CBANK_PARAM_SIZE
	.align		4
.L_36:
        /*65f0*/ 	.byte	0x03, 0x19
        /*65f2*/ 	.short	0x0470


	//----- nvinfo : EIATTR_PARAM_CBANK
	.align		4
        /*65f4*/ 	.byte	0x04, 0x0a
        /*65f6*/ 	.short	(.L_38 - .L_37)
	.align		4
.L_37:
        /*65f8*/ 	.word	index@(.nv.constant0._ZN7cutlass13device_kernelINS_4gemm6kernel13GemmUniversalIN4cute5tupleIJiiiiEEENS1_10collective13CollectiveMmaINS1_37MainloopSm90TmaGmmaWarpSpecializedFP8ILi7ENS5_IJNS4_1CILi1EEESB_SB_EEENS1_35KernelTmaWarpSpecializedCooperativeEEENS5_IJNSA_ILi256EEESF_NSA_ILi64EEEEEENS_12float_e4m3_tENS5_IJlSB_lEEESI_SJ_NS4_8TiledMMAINS4_8MMA_AtomIJNS4_4SM904GMMA31MMA_64x256x32_F32E4M3E4M3_SS_TNILNSN_7ScaleInE1ELSP_1EEEEEENS4_6LayoutINS5_IJNSA_ILi2EEESB_SB_EEENS5_IJSB_NSA_ILi0EEESV_EEEEENS5_IJNS4_10UnderscoreESY_SY_EEEEENS4_13SM90_TMA_LOADENS4_14ComposedLayoutINS4_7SwizzleILi2ELi4ELi3EEENS4_18smem_ptr_flag_bitsILi8EEENSS_INS5_IJNSA_ILi8EEESG_EEENS5_IJSG_SB_EEEEEEEvNS4_8identityES11_S1B_vS1C_EENS_8epilogue10collective6detail29Sm90TmaWarpSpecializedAdapterINS1F_15DefaultEpilogueISI_SJ_SJ_NS1E_6thread17LinearCombinationISI_Li1EffLNS1J_9ScaleType4KindE0ELNS_15FloatRoundStyleE2ESI_EENS1_15EpilogueDefaultEEEEEvvEEEEvNT_6ParamsE)
        /*65fc*/ 	.short	0x0210
        /*65fe*/ 	.short	0x0470


	//----- nvinfo : EIATTR_SW_WAR
	.align		4
.L_38:
        /*6600*/ 	.byte	0x04, 0x36
        /*6602*/ 	.short	(.L_40 - .L_39)
.L_39:
        /*6604*/ 	.word	0x00000008
.L_40:


//--------------------- .nv.callgraph             --------------------------
	.section	.nv.callgraph,"",@"SHT_CUDA_CALLGRAPH"
	.align	4
	.sectionentsize	8
	.align		4
        /*0000*/ 	.word	0x00000000
	.align		4
        /*0004*/ 	.word	0xffffffff
	.align		4
        /*0008*/ 	.word	0x00000000
	.align		4
        /*000c*/ 	.word	0xfffffffe
	.align		4
        /*0010*/ 	.word	0x00000000
	.align		4
        /*0014*/ 	.word	0xfffffffd
	.align		4
        /*0018*/ 	.word	0x00000000
	.align		4
        /*001c*/ 	.word	0xfffffffc


//--------------------- .nv.constant4             --------------------------
	.section	.nv.constant4,"a",@progbits
	.align	8
	.align		8
.nv.constant4:
        /*0000*/ 	.dword	_ZN40_INTERNAL_100bbb0d_4_k_cu_4629f263_203574cuda3std3__45__cpo5beginE
	.align		8
        /*0008*/ 	.dword	_ZN40_INTERNAL_100bbb0d_4_k_cu_4629f263_203574cuda3std3__45__cpo3endE
	.align		8
        /*0010*/ 	.dword	_ZN40_INTERNAL_100bbb0d_4_k_cu_4629f263_203574cuda3std3__45__cpo6cbeginE
	.align		8
        /*0018*/ 	.dword	_ZN40_INTERNAL_100bbb0d_4_k_cu_4629f263_203574cuda3std3__45__cpo4cendE
	.align		8
        /*0020*/ 	.dword	_ZN40_INTERNAL_100bbb0d_4_k_cu_4629f263_203574cuda3std3__442_GLOBAL__N__100bbb0d_4_k_cu_4629f263_203576ignoreE
	.align		8
        /*0028*/ 	.dword	_ZN40_INTERNAL_100bbb0d_4_k_cu_4629f263_203574cuda3std3__419piecewise_constructE
	.align		8
        /*0030*/ 	.dword	_ZN40_INTERNAL_100bbb0d_4_k_cu_4629f263_203574cuda3std3__48in_placeE
	.align		8
        /*0038*/ 	.dword	_ZN40_INTERNAL_100bbb0d_4_k_cu_4629f263_203574cuda3std6ranges3__45__cpo4swapE
	.align		8
        /*0040*/ 	.dword	_ZN40_INTERNAL_100bbb0d_4_k_cu_4629f263_203574cuda3std6ranges3__45__cpo9iter_moveE
	.align		8
        /*0048*/ 	.dword	_ZN40_INTERNAL_100bbb0d_4_k_cu_4629f263_203574cute7productE
	.align		8
        /*0050*/ 	.dword	_ZN40_INTERNAL_100bbb0d_4_k_cu_4629f263_203574cute1_E


//--------------------- .text._ZN7cutlass13device_kernelINS_4gemm6kernel13GemmUniversalIN4cute5tupleIJiiiiEEENS1_10collective13CollectiveMmaINS1_37MainloopSm90TmaGmmaWarpSpecializedFP8ILi7ENS5_IJNS4_1CILi1EEESB_SB_EEENS1_35KernelTmaWarpSpecializedCooperativeEEENS5_IJNSA_ILi256EEESF_NSA_ILi64EEEEEENS_12float_e4m3_tENS5_IJlSB_lEEESI_SJ_NS4_8TiledMMAINS4_8MMA_AtomIJNS4_4SM904GMMA31MMA_64x256x32_F32E4M3E4M3_SS_TNILNSN_7ScaleInE1ELSP_1EEEEEENS4_6LayoutINS5_IJNSA_ILi2EEESB_SB_EEENS5_IJSB_NSA_ILi0EEESV_EEEEENS5_IJNS4_10UnderscoreESY_SY_EEEEENS4_13SM90_TMA_LOADENS4_14ComposedLayoutINS4_7SwizzleILi2ELi4ELi3EEENS4_18smem_ptr_flag_bitsILi8EEENSS_INS5_IJNSA_ILi8EEESG_EEENS5_IJSG_SB_EEEEEEEvNS4_8identityES11_S1B_vS1C_EENS_8epilogue10collective6detail29Sm90TmaWarpSpecializedAdapterINS1F_15DefaultEpilogueISI_SJ_SJ_NS1E_6thread17LinearCombinationISI_Li1EffLNS1J_9ScaleType4KindE0ELNS_15FloatRoundStyleE2ESI_EENS1_15EpilogueDefaultEEEEEvvEEEEvNT_6ParamsE --------------------------
	.section	.text._ZN7cutlass13device_kernelINS_4gemm6kernel13GemmUniversalIN4cute5tupleIJiiiiEEENS1_10collective13CollectiveMmaINS1_37MainloopSm90TmaGmmaWarpSpecializedFP8ILi7ENS5_IJNS4_1CILi1EEESB_SB_EEENS1_35KernelTmaWarpSpecializedCooperativeEEENS5_IJNSA_ILi256EEESF_NSA_ILi64EEEEEENS_12float_e4m3_tENS5_IJlSB_lEEESI_SJ_NS4_8TiledMMAINS4_8MMA_AtomIJNS4_4SM904GMMA31MMA_64x256x32_F32E4M3E4M3_SS_TNILNSN_7ScaleInE1ELSP_1EEEEEENS4_6LayoutINS5_IJNSA_ILi2EEESB_SB_EEENS5_IJSB_NSA_ILi0EEESV_EEEEENS5_IJNS4_10UnderscoreESY_SY_EEEEENS4_13SM90_TMA_LOADENS4_14ComposedLayoutINS4_7SwizzleILi2ELi4ELi3EEENS4_18smem_ptr_flag_bitsILi8EEENSS_INS5_IJNSA_ILi8EEESG_EEENS5_IJSG_SB_EEEEEEEvNS4_8identityES11_S1B_vS1C_EENS_8epilogue10collective6detail29Sm90TmaWarpSpecializedAdapterINS1F_15DefaultEpilogueISI_SJ_SJ_NS1E_6thread17LinearCombinationISI_Li1EffLNS1J_9ScaleType4KindE0ELNS_15FloatRoundStyleE2ESI_EENS1_15EpilogueDefaultEEEEEvvEEEEvNT_6ParamsE,"ax",@progbits
	.align	128
.text._ZN7cutlass13device_kernelINS_4gemm6kernel13GemmUniversalIN4cute5tupleIJiiiiEEENS1_10collective13CollectiveMmaINS1_37MainloopSm90TmaGmmaWarpSpecializedFP8ILi7ENS5_IJNS4_1CILi1EEESB_SB_EEENS1_35KernelTmaWarpSpecializedCooperativeEEENS5_IJNSA_ILi256EEESF_NSA_ILi64EEEEEENS_12float_e4m3_tENS5_IJlSB_lEEESI_SJ_NS4_8TiledMMAINS4_8MMA_AtomIJNS4_4SM904GMMA31MMA_64x256x32_F32E4M3E4M3_SS_TNILNSN_7ScaleInE1ELSP_1EEEEEENS4_6LayoutINS5_IJNSA_ILi2EEESB_SB_EEENS5_IJSB_NSA_ILi0EEESV_EEEEENS5_IJNS4_10UnderscoreESY_SY_EEEEENS4_13SM90_TMA_LOADENS4_14ComposedLayoutINS4_7SwizzleILi2ELi4ELi3EEENS4_18smem_ptr_flag_bitsILi8EEENSS_INS5_IJNSA_ILi8EEESG_EEENS5_IJSG_SB_EEEEEEEvNS4_8identityES11_S1B_vS1C_EENS_8epilogue10collective6detail29Sm90TmaWarpSpecializedAdapterINS1F_15DefaultEpilogueISI_SJ_SJ_NS1E_6thread17LinearCombinationISI_Li1EffLNS1J_9ScaleType4KindE0ELNS_15FloatRoundStyleE2ESI_EENS1_15EpilogueDefaultEEEEEvvEEEEvNT_6ParamsE:
        .type           _ZN7cutlass13device_kernelINS_4gemm6kernel13GemmUniversalIN4cute5tupleIJiiiiEEENS1_10collective13CollectiveMmaINS1_37MainloopSm90TmaGmmaWarpSpecializedFP8ILi7ENS5_IJNS4_1CILi1EEESB_SB_EEENS1_35KernelTmaWarpSpecializedCooperativeEEENS5_IJNSA_ILi256EEESF_NSA_ILi64EEEEEENS_12float_e4m3_tENS5_IJlSB_lEEESI_SJ_NS4_8TiledMMAINS4_8MMA_AtomIJNS4_4SM904GMMA31MMA_64x256x32_F32E4M3E4M3_SS_TNILNSN_7ScaleInE1ELSP_1EEEEEENS4_6LayoutINS5_IJNSA_ILi2EEESB_SB_EEENS5_IJSB_NSA_ILi0EEESV_EEEEENS5_IJNS4_10UnderscoreESY_SY_EEEEENS4_13SM90_TMA_LOADENS4_14ComposedLayoutINS4_7SwizzleILi2ELi4ELi3EEENS4_18smem_ptr_flag_bitsILi8EEENSS_INS5_IJNSA_ILi8EEESG_EEENS5_IJSG_SB_EEEEEEEvNS4_8identityES11_S1B_vS1C_EENS_8epilogue10collective6detail29Sm90TmaWarpSpecializedAdapterINS1F_15DefaultEpilogueISI_SJ_SJ_NS1E_6thread17LinearCombinationISI_Li1EffLNS1J_9ScaleType4KindE0ELNS_15FloatRoundStyleE2ESI_EENS1_15EpilogueDefaultEEEEEvvEEEEvNT_6ParamsE,@function
        .size           _ZN7cutlass13device_kernelINS_4gemm6kernel13GemmUniversalIN4cute5tupleIJiiiiEEENS1_10collective13CollectiveMmaINS1_37MainloopSm90TmaGmmaWarpSpecializedFP8ILi7ENS5_IJNS4_1CILi1EEESB_SB_EEENS1_35KernelTmaWarpSpecializedCooperativeEEENS5_IJNSA_ILi256EEESF_NSA_ILi64EEEEEENS_12float_e4m3_tENS5_IJlSB_lEEESI_SJ_NS4_8TiledMMAINS4_8MMA_AtomIJNS4_4SM904GMMA31MMA_64x256x32_F32E4M3E4M3_SS_TNILNSN_7ScaleInE1ELSP_1EEEEEENS4_6LayoutINS5_IJNSA_ILi2EEESB_SB_EEENS5_IJSB_NSA_ILi0EEESV_EEEEENS5_IJNS4_10UnderscoreESY_SY_EEEEENS4_13SM90_TMA_LOADENS4_14ComposedLayoutINS4_7SwizzleILi2ELi4ELi3EEENS4_18smem_ptr_flag_bitsILi8EEENSS_INS5_IJNSA_ILi8EEESG_EEENS5_IJSG_SB_EEEEEEEvNS4_8identityES11_S1B_vS1C_EENS_8epilogue10collective6detail29Sm90TmaWarpSpecializedAdapterINS1F_15DefaultEpilogueISI_SJ_SJ_NS1E_6thread17LinearCombinationISI_Li1EffLNS1J_9ScaleType4KindE0ELNS_15FloatRoundStyleE2ESI_EENS1_15EpilogueDefaultEEEEEvvEEEEvNT_6ParamsE,(.L_x_591 - _ZN7cutlass13device_kernelINS_4gemm6kernel13GemmUniversalIN4cute5tupleIJiiiiEEENS1_10collective13CollectiveMmaINS1_37MainloopSm90TmaGmmaWarpSpecializedFP8ILi7ENS5_IJNS4_1CILi1EEESB_SB_EEENS1_35KernelTmaWarpSpecializedCooperativeEEENS5_IJNSA_ILi256EEESF_NSA_ILi64EEEEEENS_12float_e4m3_tENS5_IJlSB_lEEESI_SJ_NS4_8TiledMMAINS4_8MMA_AtomIJNS4_4SM904GMMA31MMA_64x256x32_F32E4M3E4M3_SS_TNILNSN_7ScaleInE1ELSP_1EEEEEENS4_6LayoutINS5_IJNSA_ILi2EEESB_SB_EEENS5_IJSB_NSA_ILi0EEESV_EEEEENS5_IJNS4_10UnderscoreESY_SY_EEEEENS4_13SM90_TMA_LOADENS4_14ComposedLayoutINS4_7SwizzleILi2ELi4ELi3EEENS4_18smem_ptr_flag_bitsILi8EEENSS_INS5_IJNSA_ILi8EEESG_EEENS5_IJSG_SB_EEEEEEEvNS4_8identityES11_S1B_vS1C_EENS_8epilogue10collective6detail29Sm90TmaWarpSpecializedAdapterINS1F_15DefaultEpilogueISI_SJ_SJ_NS1E_6thread17LinearCombinationISI_Li1EffLNS1J_9ScaleType4KindE0ELNS_15FloatRoundStyleE2ESI_EENS1_15EpilogueDefaultEEEEEvvEEEEvNT_6ParamsE)
        .other          _ZN7cutlass13device_kernelINS_4gemm6kernel13GemmUniversalIN4cute5tupleIJiiiiEEENS1_10collective13CollectiveMmaINS1_37MainloopSm90TmaGmmaWarpSpecializedFP8ILi7ENS5_IJNS4_1CILi1EEESB_SB_EEENS1_35KernelTmaWarpSpecializedCooperativeEEENS5_IJNSA_ILi256EEESF_NSA_ILi64EEEEEENS_12float_e4m3_tENS5_IJlSB_lEEESI_SJ_NS4_8TiledMMAINS4_8MMA_AtomIJNS4_4SM904GMMA31MMA_64x256x32_F32E4M3E4M3_SS_TNILNSN_7ScaleInE1ELSP_1EEEEEENS4_6LayoutINS5_IJNSA_ILi2EEESB_SB_EEENS5_IJSB_NSA_ILi0EEESV_EEEEENS5_IJNS4_10UnderscoreESY_SY_EEEEENS4_13SM90_TMA_LOADENS4_14ComposedLayoutINS4_7SwizzleILi2ELi4ELi3EEENS4_18smem_ptr_flag_bitsILi8EEENSS_INS5_IJNSA_ILi8EEESG_EEENS5_IJSG_SB_EEEEEEEvNS4_8identityES11_S1B_vS1C_EENS_8epilogue10collective6detail29Sm90TmaWarpSpecializedAdapterINS1F_15DefaultEpilogueISI_SJ_SJ_NS1E_6thread17LinearCombinationISI_Li1EffLNS1J_9ScaleType4KindE0ELNS_15FloatRoundStyleE2ESI_EENS1_15EpilogueDefaultEEEEEvvEEEEvNT_6ParamsE,@"STO_CUDA_ENTRY STV_DEFAULT"
_ZN7cutlass13device_kernelINS_4gemm6kernel13GemmUniversalIN4cute5tupleIJiiiiEEENS1_10collective13CollectiveMmaINS1_37MainloopSm90TmaGmmaWarpSpecializedFP8ILi7ENS5_IJNS4_1CILi1EEESB_SB_EEENS1_35KernelTmaWarpSpecializedCooperativeEEENS5_IJNSA_ILi256EEESF_NSA_ILi64EEEEEENS_12float_e4m3_tENS5_IJlSB_lEEESI_SJ_NS4_8TiledMMAINS4_8MMA_AtomIJNS4_4SM904GMMA31MMA_64x256x32_F32E4M3E4M3_SS_TNILNSN_7ScaleInE1ELSP_1EEEEEENS4_6LayoutINS5_IJNSA_ILi2EEESB_SB_EEENS5_IJSB_NSA_ILi0EEESV_EEEEENS5_IJNS4_10UnderscoreESY_SY_EEEEENS4_13SM90_TMA_LOADENS4_14ComposedLayoutINS4_7SwizzleILi2ELi4ELi3EEENS4_18smem_ptr_flag_bitsILi8EEENSS_INS5_IJNSA_ILi8EEESG_EEENS5_IJSG_SB_EEEEEEEvNS4_8identityES11_S1B_vS1C_EENS_8epilogue10collective6detail29Sm90TmaWarpSpecializedAdapterINS1F_15DefaultEpilogueISI_SJ_SJ_NS1E_6thread17LinearCombinationISI_Li1EffLNS1J_9ScaleType4KindE0ELNS_15FloatRoundStyleE2ESI_EENS1_15EpilogueDefaultEEEEEvvEEEEvNT_6ParamsE:
[----:B------:R-:W0:Y:S02]  /*0000*/  LDC R1, c[0x0][0x28] ;  /* 0x00000a00ff017b82 */ /* 0x000e240000000800 */
[----:B0-----:R-:W-:Y:S01]  /*0010*/  VIADD R1, R1, 0xfffff790 ;  /* 0xfffff79001017836 */ /* 0x001fe20000000000 */
[----:B------:R-:W0:Y:S01]  /*0020*/  S2R R2, SR_TID.X ;  /* 0x0000000000027919 */ /* 0x000e220000002100 */
[----:B------:R-:W-:Y:S01]  /*0030*/  ELECT P0, URZ, PT ;  /* 0x00000000003f782f */ /* 0x000fe20003800000 */
[----:B------:R-:W-:Y:S01]  /*0040*/  BSSY B0, `(.L_x_0) ;  /* 0x0000015000007945 */ /* 0x000fe20003800000 */
[--C-:B0-----:R-:W-:Y:S02]  /*0050*/  SHF.R.U32.HI R0, RZ, 0x5, R2.reuse ;  /* 0x00000005ff007819 */ /* 0x101fe40000011602 */
[----:B------:R-:W-:-:S03]  /*0060*/  SHF.R.U32.HI R2, RZ, 0x7, R2 ;  /* 0x00000007ff027819 */ /* 0x000fc60000011602 */
[----:B------:R-:W0:Y:S04]  /*0070*/  SHFL.IDX PT, R3, R0, RZ, 0x1f ;  /* 0x00001fff00037589 */ /* 0x000e2800000e0000 */
[----:B------:R-:W1:Y:S01]  /*0080*/  SHFL.IDX PT, R2, R2, RZ, 0x1f ;  /* 0x00001fff02027589 */ /* 0x000e6200000e0000 */
[----:B0-----:R-:W-:Y:S02]  /*0090*/  R2UR UR4, R3 ;  /* 0x00000000030472ca */ /* 0x001fe400000e0000 */
[----:B-1----:R-:W-:-:S11]  /*00a0*/  R2UR UR6, R2 ;  /* 0x00000000020672ca */ /* 0x002fd600000e0000 */
[----:B------:R-:W-:Y:S02]  /*00b0*/  USHF.R.S32.HI UR5, URZ, 0x1f, UR4 ;  /* 0x0000001f3f057899 */ /* 0x000fe40008011404 */
[----:B------:R-:W-:Y:S02]  /*00c0*/  ISETP.NE.OR P0, PT, RZ, UR4, !P0 ;  /* 0x00000004ff007c0c */ /* 0x000fe4000c705670 */
[----:B------:R-:W-:-:S04]  /*00d0*/  ULEA.HI UR5, UR5, UR4, URZ, 0x2 ;  /* 0x0000000405057291 */ /* 0x000fc8000f8f103f */
[----:B------:R-:W-:-:S04]  /*00e0*/  ULOP3.LUT UR5, UR5, 0xfffffffc, URZ, 0xc0, !UPT ;  /* 0xfffffffc05057892 */ /* 0x000fc8000f8ec03f */
[----:B------:R-:W-:-:S03]  /*00f0*/  UIADD3 UR8, UR4, -UR5, URZ ;  /* 0x8000000504087290 */ /* 0x000fc6000fffe03f */
[----:B------:R-:W-:Y:S09]  /*0100*/  @P0 BRA `(.L_x_1) ;  /* 0x0000000000200947 */ /* 0x000ff20003800000 */
[----:B------:R-:W-:Y:S02]  /*0110*/  ULDC.64 UR4, c[0x0][0x198] ;  /* 0x0000660000047ab9 */ /* 0x000fe40000000a00 */
[----:B------:R-:W-:Y:S02]  /*0120*/  UIADD3 UR10, UP0, UR4, 0xf0, URZ ;  /* 0x000000f0040a7890 */ /* 0x000fe4000ff1e03f */
[----:B------:R-:W-:Y:S02]  /*0130*/  UIADD3 UR4, UP1, UR4, 0x1f0, URZ ;  /* 0x000001f004047890 */ /* 0x000fe4000ff3e03f */
[----:B------:R-:W-:Y:S02]  /*0140*/  UIADD3.X UR11, URZ, UR5, URZ, UP0, !UPT ;  /* 0x000000053f0b7290 */ /* 0x000fe400087fe43f */
[----:B------:R-:W-:-:S07]  /*0150*/  UIADD3.X UR5, URZ, UR5, URZ, UP1, !UPT ;  /* 0x000000053f057290 */ /* 0x000fce0008ffe43f */
[----:B------:R0:W-:Y:S02]  /*0160*/  UTMACCTL.PF [UR10] ;  /* 0x000000000a0079b9 */ /* 0x0001e40008040000 */
[----:B------:R0:W-:Y:S02]  /*0170*/  UTMACCTL.PF [UR4] ;  /* 0x00000000040079b9 */ /* 0x0001e40008040000 */
[----:B0-----:R-:W-:Y:S01]  /*0180*/  NOP ;  /* 0x0000000000007918 */ /* 0x001fe20000000000 */
.L_x_1:
[----:B------:R-:W-:Y:S05]  /*0190*/  BSYNC B0 ;  /* 0x0000000000007941 */ /* 0x000fea0003800000 */
.L_x_0:
[----:B------:R-:W0:Y:S01]  /*01a0*/  SHFL.IDX PT, R2, R0, RZ, 0x1f ;  /* 0x00001fff00027589 */ /* 0x000e2200000e0000 */
[----:B------:R-:W-:Y:S01]  /*01b0*/  UISETP.NE.AND UP0, UPT, UR8, 0x3, UPT ;  /* 0x000000030800788c */ /* 0x000fe2000bf05270 */
[----:B------:R-:W-:Y:S01]  /*01c0*/  ISETP.NE.AND P1, PT, RZ, UR6, PT ;  /* 0x00000006ff007c0c */ /* 0x000fe2000bf25270 */
[----:B------:R-:W-:Y:S02]  /*01d0*/  UIADD3 UR10, UR6, -0x1, URZ ;  /* 0xffffffff060a7890 */ /* 0x000fe4000fffe03f */
[----:B------:R-:W-:Y:S02]  /*01e0*/  UISETP.EQ.OR UP0, UPT, UR8, URZ, !UP0 ;  /* 0x0000003f0800728c */ /* 0x000fe4000c702670 */
[----:B------:R-:W-:Y:S02]  /*01f0*/  UISETP.GE.U32.AND UP1, UPT, UR10, 0x2, UPT ;  /* 0x000000020a00788c */ /* 0x000fe4000bf26070 */
[----:B------:R-:W-:-:S04]  /*0200*/  UISETP.EQ.AND UP0, UPT, UR6, URZ, UP0 ;  /* 0x0000003f0600728c */ /* 0x000fc80008702270 */
[----:B------:R-:W-:-:S04]  /*0210*/  USEL UR13, URZ, 0x1, !UP0 ;  /* 0x000000013f0d7887 */ /* 0x000fc8000c000000 */
[----:B------:R-:W-:Y:S01]  /*0220*/  USEL UR13, UR13, 0x2, UP1 ;  /* 0x000000020d0d7887 */ /* 0x000fe20008800000 */
[----:B0-----:R-:W-:-:S13]  /*0230*/  ISETP.NE.AND P0, PT, R2, RZ, PT ;  /* 0x000000ff0200720c */ /* 0x001fda0003f05270 */
[----:B------:R-:W-:Y:S05]  /*0240*/  @P0 BRA `(.L_x_2) ;  /* 0x0000000000700947 */ /* 0x000fea0003800000 */
[----:B------:R-:W0:Y:S01]  /*0250*/  S2UR UR9, SR_CgaCtaId ;  /* 0x00000000000979c3 */ /* 0x000e220000008800 */
[----:B------:R-:W-:Y:S01]  /*0260*/  UMOV UR4, 0x400 ;  /* 0x0000040000047882 */ /* 0x000fe20000000000 */
[----:B------:R-:W-:Y:S01]  /*0270*/  UMOV UR5, 0x1 ;  /* 0x0000000100057882 */ /* 0x000fe20000000000 */
[----:B------:R-:W-:Y:S01]  /*0280*/  UMOV UR6, 0x100 ;  /* 0x0000010000067882 */ /* 0x000fe20000000000 */
[----:B------:R-:W-:Y:S01]  /*0290*/  ELECT P0, URZ, PT ;  /* 0x00000000003f782f */ /* 0x000fe20003800000 */
[----:B------:R-:W-:-:S04]  /*02a0*/  UIADD3 UR6, -UR6, 0x100000, URZ ;  /* 0x0010000006067890 */ /* 0x000fc8000fffe13f */
[----:B------:R-:W-:Y:S02]  /*02b0*/  USHF.L.U32 UR7, UR6, 0xb, URZ ;  /* 0x0000000b06077899 */ /* 0x000fe4000800063f */
[----:B------:R-:W-:Y:S02]  /*02c0*/  USHF.L.U32 UR6, UR6, 0x1, URZ ;  /* 0x0000000106067899 */ /* 0x000fe4000800063f */
[----:B0-----:R-:W-:Y:S02]  /*02d0*/  ULEA UR9, UR9, UR4, 0x18 ;  /* 0x0000000409097291 */ /* 0x001fe4000f8ec03f */
[----:B------:R-:W-:-:S04]  /*02e0*/  UIADD3 UR4, -UR5, 0x100000, URZ ;  /* 0x0010000005047890 */ /* 0x000fc8000fffe13f */
[----:B------:R-:W-:Y:S02]  /*02f0*/  USHF.L.U32 UR5, UR4, 0xb, URZ ;  /* 0x0000000b04057899 */ /* 0x000fe4000800063f */
[----:B------:R-:W-:Y:S01]  /*0300*/  USHF.L.U32 UR4, UR4, 0x1, URZ ;  /* 0x0000000104047899 */ /* 0x000fe2000800063f */
[----:B------:R-:W0:Y:S11]  /*0310*/  FENCE.VIEW.ASYNC.S ;  /* 0x00000000000073c6 */ /* 0x000e360000000000 */
[----:B0-----:R0:W1:Y:S01]  /*0320*/  SYNCS.EXCH.64 URZ, [UR9], UR4 ;  /* 0x00000004093f75b2 */ /* 0x0010620008000100 */
[----:B------:R0:W2:Y:S01]  /*0330*/  SYNCS.EXCH.64 URZ, [UR9+0x38], UR6 ;  /* 0x00003806093f75b2 */ /* 0x0000a20008000100 */
[----:B------:R0:W3:Y:S01]  /*0340*/  SYNCS.EXCH.64 URZ, [UR9+0x8], UR4 ;  /* 0x00000804093f75b2 */ /* 0x0000e20008000100 */
[----:B------:R0:W4:Y:S01]  /*0350*/  SYNCS.EXCH.64 URZ, [UR9+0x40], UR6 ;  /* 0x00004006093f75b2 */ /* 0x0001220008000100 */
[----:B------:R0:W0:Y:S01]  /*0360*/  SYNCS.EXCH.64 URZ, [UR9+0x10], UR4 ;  /* 0x00001004093f75b2 */ /* 0x0000220008000100 */
        /* <DEDUP_REMOVED lines=9> */
[----:B------:R-:W-:Y:S01]  /*0400*/  NOP ;  /* 0x0000000000007918 */ /* 0x000fe20000000000 */
.L_x_2:
[----:B------:R-:W5:Y:S01]  /*0410*/  LDC R2, c[0x0][0x65c] ;  /* 0x00019700ff027b82 */ /* 0x000f620000000800 */
[----:B------:R-:W1:Y:S01]  /*0420*/  SHFL.IDX PT, R0, R0, RZ, 0x1f ;  /* 0x00001fff00007589 */ /* 0x000e6200000e0000 */
[----:B------:R-:W-:Y:S01]  /*0430*/  ELECT P0, URZ, PT ;  /* 0x00000000003f782f */ /* 0x000fe20003800000 */
[----:B------:R-:W-:Y:S01]  /*0440*/  IMAD.MOV.U32 R3, RZ, RZ, RZ ;  /* 0x000000ffff037224 */ /* 0x000fe200078e00ff */
[----:B0-----:R-:W-:Y:S01]  /*0450*/  UMOV UR4, 0x20 ;  /* 0x0000002000047882 */ /* 0x001fe20000000000 */
[----:B------:R-:W0:Y:S01]  /*0460*/  S2R R11, SR_CTAID.Y ;  /* 0x00000000000b7919 */ /* 0x000e220000002600 */
[----:B------:R-:W-:Y:S01]  /*0470*/  NOP ;  /* 0x0000000000007918 */ /* 0x000fe20000000000 */
[----:B------:R-:W-:Y:S01]  /*0480*/  NOP ;  /* 0x0000000000007918 */ /* 0x000fe20000000000 */
[----:B-----5:R-:W-:Y:S02]  /*0490*/  ISETP.NE.AND P4, PT, R2, 0x1, PT ;  /* 0x000000010200780c */ /* 0x020fe40003f85270 */
[----:B------:R-:W5:Y:S01]  /*04a0*/  S2R R2, SR_CTAID.X ;  /* 0x0000000000027919 */ /* 0x000f620000002500 */
[----:B-1----:R-:W-:-:S10]  /*04b0*/  ISETP.NE.OR P0, PT, R0, RZ, !P0 ;  /* 0x000000ff0000720c */ /* 0x002fd40004705670 */
[----:B------:R-:W5:Y:S01]  /*04c0*/  @P4 LDC R7, c[0x0][0x10] ;  /* 0x00000400ff074b82 */ /* 0x000f620000000800 */
[----:B0-----:R-:W-:Y:S02]  /*04d0*/  @P4 IMAD.MOV.U32 R4, RZ, RZ, R11 ;  /* 0x000000ffff044224 */ /* 0x001fe400078e000b */
[----:B------:R-:W-:Y:S01]  /*04e0*/  VOTEU.ALL UP0, P0 ;  /* 0x00000000003f7886 */ /* 0x000fe20000000000 */
[----:B------:R-:W-:Y:S01]  /*04f0*/  @P4 IMAD.MOV.U32 R5, RZ, RZ, RZ ;  /* 0x000000ffff054224 */ /* 0x000fe200078e00ff */
[----:B------:R-:W-:Y:S01]  /*0500*/  VOTEU.ALL UP1, P0 ;  /* 0x00000000003f7886 */ /* 0x000fe20000020000 */
[----:B------:R-:W-:Y:S02]  /*0510*/  @P4 IMAD.MOV.U32 R13, RZ, RZ, RZ ;  /* 0x000000ffff0d4224 */ /* 0x000fe400078e00ff */
[----:B------:R-:W0:Y:S01]  /*0520*/  @!P4 LDC R9, c[0x0][0xc] ;  /* 0x00000300ff09cb82 */ /* 0x000e220000000800 */
[----:B------:R-:W-:Y:S01]  /*0530*/  @!UP0 UMOV UR6, 0x400 ;  /* 0x0000040000068882 */ /* 0x000fe20000000000 */
[----:B------:R-:W-:-:S04]  /*0540*/  @!UP0 UIADD3 UR4, -UR4, 0x100000, URZ ;  /* 0x0010000004048890 */ /* 0x000fc8000fffe13f */
[----:B------:R-:W-:Y:S02]  /*0550*/  @!UP0 USHF.L.U32 UR5, UR4, 0xb, URZ ;  /* 0x0000000b04058899 */ /* 0x000fe4000800063f */
[----:B------:R-:W-:Y:S01]  /*0560*/  @!UP0 USHF.L.U32 UR4, UR4, 0x1, URZ ;  /* 0x0000000104048899 */ /* 0x000fe2000800063f */
[----:B------:R-:W1:Y:S01]  /*0570*/  @!UP0 S2UR UR7, SR_CgaCtaId ;  /* 0x00000000000789c3 */ /* 0x000e620000008800 */
[----:B-----5:R-:W-:-:S04]  /*0580*/  @P4 IMAD.WIDE.U32 R6, R2, R7, R4 ;  /* 0x0000000702064225 */ /* 0x020fc800078e0004 */
[----:B------:R-:W-:Y:S02]  /*0590*/  @P4 IMAD.MOV.U32 R10, RZ, RZ, R6 ;  /* 0x000000ffff0a4224 */ /* 0x000fe400078e0006 */
[----:B------:R-:W-:Y:S02]  /*05a0*/  @P4 IMAD.IADD R14, R7, 0x1, R13 ;  /* 0x00000001070e4824 */ /* 0x000fe400078e020d */
[----:B0-----:R-:W-:-:S04]  /*05b0*/  @!P4 IMAD.WIDE.U32 R4, R9, R11, R2 ;  /* 0x0000000b0904c225 */ /* 0x001fc800078e0002 */
[----:B------:R-:W-:Y:S02]  /*05c0*/  @!P4 IMAD.MOV.U32 R10, RZ, RZ, R4 ;  /* 0x000000ffff0ac224 */ /* 0x000fe400078e0004 */
[----:B------:R-:W-:Y:S01]  /*05d0*/  @!P4 IMAD.MOV.U32 R14, RZ, RZ, R5 ;  /* 0x000000ffff0ec224 */ /* 0x000fe200078e0005 */
[----:B-1----:R-:W-:Y:S02]  /*05e0*/  @!UP0 ULEA UR6, UR7, UR6, 0x18 ;  /* 0x0000000607068291 */ /* 0x002fe4000f8ec03f */
[----:B------:R0:W-:Y:S01]  /*05f0*/  STL [R1+0x458], R10 ;  /* 0x0004580a01007387 */ /* 0x0001e20000100800 */
[----:B------:R-:W-:-:S03]  /*0600*/  VOTEU.ALL UP0, P0 ;  /* 0x00000000003f7886 */ /* 0x000fc60000000000 */
[----:B------:R0:W-:Y:S04]  /*0610*/  STL [R1+0x454], R14 ;  /* 0x0004540e01007387 */ /* 0x0001e80000100800 */
[----:B------:R-:W1:Y:S02]  /*0620*/  FENCE.VIEW.ASYNC.S ;  /* 0x00000000000073c6 */ /* 0x000e640000000000 */
[----:B-1----:R0:W2:Y:S01]  /*0630*/  @!UP0 SYNCS.EXCH.64 URZ, [UR6+0x80], UR4 ;  /* 0x00008004063f85b2 */ /* 0x0020a20008000100 */
[----:B------:R0:W2:Y:S01]  /*0640*/  @!UP1 SYNCS.EXCH.64 URZ, [UR6+0x88], UR4 ;  /* 0x00008804063f95b2 */ /* 0x0000a20008000100 */
[----:B------:R-:W-:Y:S01]  /*0650*/  NOP ;  /* 0x0000000000007918 */ /* 0x000fe20000000000 */
[----:B--234-:R-:W-:Y:S06]  /*0660*/  BAR.SYNC.DEFER_BLOCKING 0x0 ;  /* 0x0000000000007b1d */ /* 0x01cfec0000010000 */
[----:B0-----:R-:W-:Y:S05]  /*0670*/  @!P1 BRA `(.L_x_3) ;  /* 0x0000023400009947 */ /* 0x001fea0003800000 */
[----:B------:R-:W-:-:S06]  /*0680*/  UISETP.GT.U32.AND UP0, UPT, UR10, 0x1, UPT ;  /* 0x000000010a00788c */ /* 0x000fcc000bf04070 */
[----:B------:R-:W-:-:S13]  /*0690*/  PLOP3.LUT P0, PT, PT, PT, UP0, 0x80, 0x0 ;  /* 0x000000000000781c */ /* 0x000fda0003f0f008 */
[----:B------:R-:W-:Y:S05]  /*06a0*/  @P0 EXIT ;  /* 0x000000000000094d */ /* 0x000fea0003800000 */
[----:B------:R-:W-:Y:S01]  /*06b0*/  IMAD.MOV.U32 R5, RZ, RZ, -0x1 ;  /* 0xffffffffff057424 */ /* 0x000fe200078e00ff */
[----:B------:R-:W-:Y:S01]  /*06c0*/  ULDC.64 UR4, c[0x0][0x650] ;  /* 0x0001940000047ab9 */ /* 0x000fe20000000a00 */
[----:B------:R-:W-:Y:S01]  /*06d0*/  IMAD.MOV.U32 R4, RZ, RZ, -0x1 ;  /* 0xffffffffff047424 */ /* 0x000fe200078e00ff */
[----:B------:R-:W-:Y:S01]  /*06e0*/  ISETP.GE.U32.AND P0, PT, R10, UR4, PT ;  /* 0x000000040a007c0c */ /* 0x000fe2000bf06070 */
[----:B------:R-:W-:Y:S01]  /*06f0*/  UMOV UR10, 0xffffffff ;  /* 0xffffffff000a7882 */ /* 0x000fe20000000000 */
[----:B------:R0:W-:Y:S01]  /*0700*/  STL [R1+0x460], R5 ;  /* 0x0004600501007387 */ /* 0x0001e20000100800 */
[----:B------:R-:W-:Y:S02]  /*0710*/  PRMT R0, RZ, 0x7610, R0 ;  /* 0x00007610ff007816 */ /* 0x000fe40000000000 */
[----:B------:R-:W-:Y:S01]  /*0720*/  ISETP.GE.U32.AND.EX P0, PT, R14, UR5, PT, P0 ;  /* 0x000000050e007c0c */ /* 0x000fe2000bf06100 */
[----:B------:R0:W-:-:S12]  /*0730*/  STL [R1+0x45c], R4 ;  /* 0x00045c0401007387 */ /* 0x0001d80000100800 */
[----:B0-----:R-:W-:Y:S05]  /*0740*/  @P0 BRA `(.L_x_4) ;  /* 0x00000004006c0947 */ /* 0x001fea0003800000 */
[----:B------:R-:W-:Y:S01]  /*0750*/  ULDC.64 UR14, c[0x0][0x628] ;  /* 0x00018a00000e7ab9 */ /* 0x000fe20000000a00 */
[----:B------:R-:W0:Y:S01]  /*0760*/  LDC.64 R12, c[0x0][0x620] ;  /* 0x00018800ff0c7b82 */ /* 0x000e220000000a00 */
[----:B------:R-:W-:Y:S01]  /*0770*/  ISETP.NE.U32.AND P0, PT, RZ, UR14, PT ;  /* 0x0000000eff007c0c */ /* 0x000fe2000bf05070 */
[----:B------:R-:W-:Y:S01]  /*0780*/  ULDC UR11, c[0x0][0x630] ;  /* 0x00018c00000b7ab9 */ /* 0x000fe20000000800 */
[----:B------:R-:W-:Y:S02]  /*0790*/  R2UR UR4, R10 ;  /* 0x000000000a0472ca */ /* 0x000fe400000e0000 */
[----:B------:R-:W-:Y:S02]  /*07a0*/  ISETP.NE.AND.EX P0, PT, RZ, UR15, PT, P0 ;  /* 0x0000000fff007c0c */ /* 0x000fe4000bf05300 */
[----:B------:R-:W-:-:S11]  /*07b0*/  R2UR UR5, R14 ;  /* 0x000000000e0572ca */ /* 0x000fd600000e0000 */
[----:B------:R-:W-:Y:S05]  /*07c0*/  @!P0 BRA `(.L_x_5) ;  /* 0x0000000000308947 */ /* 0x000fea0003800000 */
[----:B------:R-:W-:Y:S01]  /*07d0*/  R2UR UR4, R10 ;  /* 0x000000000a0472ca */ /* 0x000fe200000e0000 */
[----:B------:R-:W-:Y:S01]  /*07e0*/  ULDC UR8, c[0x0][0x634] ;  /* 0x00018d0000087ab9 */ /* 0x000fe20000000800 */
[----:B------:R-:W-:-:S11]  /*07f0*/  R2UR UR10, R14 ;  /* 0x000000000e0a72ca */ /* 0x000fd600000e0000 */
[----:B------:R-:W-:-:S04]  /*0800*/  UIADD3 UR8, UP0, UR4, UR8, URZ ;  /* 0x0000000804087290 */ /* 0x000fc8000ff1e03f */
[----:B------:R-:W-:-:S04]  /*0810*/  UIADD3.X UR10, URZ, UR10, URZ, UP0, !UPT ;  /* 0x0000000a3f0a7290 */ /* 0x000fc800087fe43f */
[----:B------:R-:W-:-:S04]  /*0820*/  UIMAD.WIDE.U32 UR4, UR10, UR14, URZ ;  /* 0x0000000e0a0472a5 */ /* 0x000fc8000f8e003f */
[----:B------:R-:W-:Y:S02]  /*0830*/  UIMAD.WIDE.U32 UR6, UP0, UR8, UR15, UR4 ;  /* 0x0000000f080672a5 */ /* 0x000fe4000f800004 */
[----:B------:R-:W-:Y:S02]  /*0840*/  UIMAD.WIDE.U32 UR4, UR8, UR14, URZ ;  /* 0x0000000e080472a5 */ /* 0x000fe4000f8e003f */
[----:B------:R-:W-:Y:S02]  /*0850*/  UIADD3.X UR9, URZ, URZ, URZ, UP0, !UPT ;  /* 0x0000003f3f097290 */ /* 0x000fe400087fe43f */
[----:B------:R-:W-:Y:S01]  /*0860*/  UIADD3 URZ, UP0, UR5, UR6, URZ ;  /* 0x00000006053f7290 */ /* 0x000fe2000ff1e03f */
[----:B------:R-:W-:-:S03]  /*0870*/  UMOV UR8, UR7 ;  /* 0x0000000700087c82 */ /* 0x000fc60008000000 */
[----:B------:R-:W-:-:S12]  /*0880*/  UIMAD.WIDE.U32.X UR4, UR10, UR15, UR8, UP0 ;  /* 0x0000000f0a0472a5 */ /* 0x000fd800080e0408 */
.L_x_5:
[----:B------:R-:W-:Y:S01]  /*0890*/  USHF.R.U64 UR10, UR4, UR11, UR5 ;  /* 0x0000000b040a7299 */ /* 0x000fe20008001205 */
[----:B------:R-:W1:Y:S01]  /*08a0*/  LDC R8, c[0x0][0x618] ;  /* 0x00018600ff087b82 */ /* 0x000e620000000800 */
[----:B------:R-:W-:Y:S01]  /*08b0*/  USHF.R.U32.HI UR4, URZ, UR11, UR5 ;  /* 0x0000000b3f047299 */ /* 0x000fe20008011605 */
[----:B------:R-:W-:Y:S01]  /*08c0*/  I2FP.F32.U32 R0, R2 ;  /* 0x0000000200007245 */ /* 0x000fe20000201000 */
[----:B------:R-:W-:Y:S01]  /*08d0*/  IMAD.MOV.U32 R4, RZ, RZ, R10 ;  /* 0x000000ffff047224 */ /* 0x000fe200078e000a */
[----:B------:R-:W-:Y:S01]  /*08e0*/  ULDC UR5, c[0x0][0x150] ;  /* 0x0000540000057ab9 */ /* 0x000fe20000000800 */
[----:B------:R-:W-:Y:S01]  /*08f0*/  IADD3 R7, P0, RZ, -UR10, RZ ;  /* 0x8000000aff077c10 */ /* 0x000fe2000ff1e0ff */
[----:B------:R-:W-:Y:S02]  /*0900*/  IMAD.MOV.U32 R5, RZ, RZ, R14 ;  /* 0x000000ffff057224 */ /* 0x000fe400078e000e */
[----:B------:R-:W-:Y:S01]  /*0910*/  FMUL R0, R0, UR5 ;  /* 0x0000000500007c20 */ /* 0x000fe20008400000 */
[----:B------:R-:W2:Y:S01]  /*0920*/  LDC.64 R20, c[0x0][0x640] ;  /* 0x00019000ff147b82 */ /* 0x000ea20000000a00 */
[----:B------:R-:W-:Y:S01]  /*0930*/  IMAD.X R9, RZ, RZ, ~UR4, P0 ;  /* 0x80000004ff097e24 */ /* 0x000fe200080e06ff */
[----:B------:R-:W-:Y:S01]  /*0940*/  ULDC UR4, c[0x0][0x154] ;  /* 0x0000550000047ab9 */ /* 0x000fe20000000800 */
[----:B0-----:R-:W-:-:S02]  /*0950*/  IMAD.WIDE.U32 R4, R7, R12, R4 ;  /* 0x0000000c07047225 */ /* 0x001fc400078e0004 */
[----:B------:R-:W0:Y:S03]  /*0960*/  F2I.U32.TRUNC.NTZ R0, R0 ;  /* 0x0000000000007305 */ /* 0x000e26000020f000 */
[----:B------:R-:W3:Y:S01]  /*0970*/  LDC R3, c[0x0][0x144] ;  /* 0x00005100ff037b82 */ /* 0x000ee20000000800 */
[----:B------:R-:W-:-:S04]  /*0980*/  IMAD R6, R9, R12, RZ ;  /* 0x0000000c09067224 */ /* 0x000fc800078e02ff */
[----:B------:R-:W-:-:S03]  /*0990*/  IMAD R7, R7, R13, R6 ;  /* 0x0000000d07077224 */ /* 0x000fc600078e0206 */
[----:B------:R-:W4:Y:S01]  /*09a0*/  LDC R10, c[0x0][0x608] ;  /* 0x00018200ff0a7b82 */ /* 0x000f220000000800 */
[----:B------:R-:W-:Y:S02]  /*09b0*/  IMAD.IADD R5, R5, 0x1, R7 ;  /* 0x0000000105057824 */ /* 0x000fe400078e0207 */
[----:B------:R-:W-:Y:S02]  /*09c0*/  IMAD.MOV.U32 R7, RZ, RZ, -0x1 ;  /* 0xffffffffff077424 */ /* 0x000fe400078e00ff */
[----:B0-----:R-:W-:Y:S01]  /*09d0*/  IMAD.MOV R6, RZ, RZ, -R0 ;  /* 0x000000ffff067224 */ /* 0x001fe200078e0a00 */
[----:B-1----:R-:W-:Y:S02]  /*09e0*/  SHF.R.U64 R14, R4, R8, R5 ;  /* 0x00000008040e7219 */ /* 0x002fe40000001205 */
[----:B------:R-:W0:Y:S01]  /*09f0*/  LDC R18, c[0x0][0x658] ;  /* 0x00019600ff127b82 */ /* 0x000e220000000800 */
[----:B------:R-:W-:Y:S02]  /*0a00*/  I2FP.F32.U32 R4, R11 ;  /* 0x0000000b00047245 */ /* 0x000fe40000201000 */
[----:B--2---:R-:W-:-:S02]  /*0a10*/  ISETP.NE.U32.AND P0, PT, R20, RZ, PT ;  /* 0x000000ff1400720c */ /* 0x004fc40003f05070 */
[----:B------:R-:W-:Y:S01]  /*0a20*/  SHF.R.U32.HI R5, RZ, R8, R5 ;  /* 0x00000008ff057219 */ /* 0x000fe20000011605 */
[----:B------:R-:W-:Y:S01]  /*0a30*/  FMUL R4, R4, UR4 ;  /* 0x0000000404047c20 */ /* 0x000fe20008400000 */
[----:B------:R-:W-:Y:S01]  /*0a40*/  ISETP.NE.AND.EX P0, PT, R21, RZ, PT, P0 ;  /* 0x000000ff1500720c */ /* 0x000fe20003f05300 */
[----:B------:R-:W1:Y:S01]  /*0a50*/  LDC R12, c[0x0][0x148] ;  /* 0x00005200ff0c7b82 */ /* 0x000e620000000800 */
[----:B---3--:R-:W-:-:S07]  /*0a60*/  IMAD R0, R3, R6, R2 ;  /* 0x0000000603007224 */ /* 0x008fce00078e0202 */
[----:B------:R-:W2:Y:S01]  /*0a70*/  LDC R16, c[0x0][0x600] ;  /* 0x00018000ff107b82 */ /* 0x000ea20000000800 */
[-CC-:B----4-:R-:W-:Y:S02]  /*0a80*/  SHF.R.U64 R22, R14, R10.reuse, R5.reuse ;  /* 0x0000000a0e167219 */ /* 0x190fe40000001205 */
[----:B------:R-:W-:Y:S01]  /*0a90*/  SHF.R.U32.HI R3, RZ, R10, R5 ;  /* 0x0000000aff037219 */ /* 0x000fe20000011605 */
[----:B------:R-:W-:Y:S01]  /*0aa0*/  IMAD.MOV.U32 R5, RZ, RZ, 0x1 ;  /* 0x00000001ff057424 */ /* 0x000fe200078e00ff */
[----:B------:R3:W4:Y:S03]  /*0ab0*/  F2I.U32.TRUNC.NTZ R10, R4 ;  /* 0x00000004000a7305 */ /* 0x000726000020f000 */
[----:B------:R-:W1:Y:S01]  /*0ac0*/  LDC R15, c[0x0][0x648] ;  /* 0x00019200ff0f7b82 */ /* 0x000e620000000800 */
[-C--:B0-----:R-:W-:Y:S02]  /*0ad0*/  SHF.L.U32 R2, R7, R18.reuse, RZ ;  /* 0x0000001207027219 */ /* 0x081fe400000006ff */
[----:B------:R-:W-:-:S02]  /*0ae0*/  SHF.R.U64 R24, R22, R18, R3 ;  /* 0x0000001216187219 */ /* 0x000fc40000001203 */
[----:B------:R-:W-:Y:S02]  /*0af0*/  LOP3.LUT R9, RZ, R2, RZ, 0x33, !PT ;  /* 0x00000002ff097212 */ /* 0x000fe400078e33ff */
[-C--:B------:R-:W-:Y:S01]  /*0b00*/  SHF.R.U32.HI R3, RZ, R18.reuse, R3 ;  /* 0x00000012ff037219 */ /* 0x080fe20000011603 */
[----:B------:R-:W0:Y:S01]  /*0b10*/  LDC R17, c[0x0][0x638] ;  /* 0x00018e00ff117b82 */ /* 0x000e220000000800 */
[----:B------:R-:W-:Y:S01]  /*0b20*/  SHF.L.U32 R8, R5, R18, RZ ;  /* 0x0000001205087219 */ /* 0x000fe200000006ff */
[----:B------:R-:W-:-:S06]  /*0b30*/  IMAD.MOV.U32 R2, RZ, RZ, R24 ;  /* 0x000000ffff027224 */ /* 0x000fcc00078e0018 */
[----:B------:R-:W0:Y:S01]  /*0b40*/  LDC R19, c[0x0][0x610] ;  /* 0x00018400ff137b82 */ /* 0x000e220000000800 */
[----:B---34-:R-:W-:Y:S05]  /*0b50*/  @!P0 BRA `(.L_x_6) ;  /* 0x0000000000288947 */ /* 0x018fea0003800000 */
[----:B------:R-:W3:Y:S02]  /*0b60*/  LDC R7, c[0x0][0x64c] ;  /* 0x00019300ff077b82 */ /* 0x000ee40000000800 */
[----:B---3--:R-:W-:-:S05]  /*0b70*/  IADD3 R7, P0, R24, R7, RZ ;  /* 0x0000000718077210 */ /* 0x008fca0007f1e0ff */
[----:B------:R-:W-:-:S04]  /*0b80*/  IMAD.X R13, RZ, RZ, R3, P0 ;  /* 0x000000ffff0d7224 */ /* 0x000fc800000e0603 */
[----:B------:R-:W-:-:S04]  /*0b90*/  IMAD.WIDE.U32 R2, R13, R20, RZ ;  /* 0x000000140d027225 */ /* 0x000fc800078e00ff */
[----:B------:R-:W-:-:S04]  /*0ba0*/  IMAD.WIDE.U32 R4, P0, R7, R21, R2 ;  /* 0x0000001507047225 */ /* 0x000fc80007800002 */
[----:B------:R-:W-:-:S04]  /*0bb0*/  IMAD.WIDE.U32 R2, R7, R20, RZ ;  /* 0x0000001407027225 */ /* 0x000fc800078e00ff */
[----:B------:R-:W-:Y:S01]  /*0bc0*/  IMAD.X R7, RZ, RZ, RZ, P0 ;  /* 0x000000ffff077224 */ /* 0x000fe200000e06ff */
[----:B------:R-:W-:Y:S01]  /*0bd0*/  IADD3 RZ, P0, R3, R4, RZ ;  /* 0x0000000403ff7210 */ /* 0x000fe20007f1e0ff */
[----:B------:R-:W-:-:S04]  /*0be0*/  IMAD.MOV.U32 R6, RZ, RZ, R5 ;  /* 0x000000ffff067224 */ /* 0x000fc800078e0005 */
[----:B------:R-:W-:-:S08]  /*0bf0*/  IMAD.WIDE.U32.X R2, R13, R21, R6, P0 ;  /* 0x000000150d027225 */ /* 0x000fd000000e0406 */
.L_x_6:
[----:B-1----:R-:W-:Y:S01]  /*0c00*/  SHF.R.U64 R2, R2, R15, R3 ;  /* 0x0000000f02027219 */ /* 0x002fe20000001203 */
[----:B--2---:R-:W-:Y:S01]  /*0c10*/  VIADD R3, R16, 0xffffffff ;  /* 0xffffffff10037836 */ /* 0x004fe20000000000 */
[----:B------:R-:W-:Y:S01]  /*0c20*/  LOP3.LUT R9, R22, R9, RZ, 0xc0, !PT ;  /* 0x0000000916097212 */ /* 0x000fe200078ec0ff */
[----:B------:R-:W-:Y:S02]  /*0c30*/  IMAD.MOV R10, RZ, RZ, -R10 ;  /* 0x000000ffff0a7224 */ /* 0x000fe400078e0a0a */
[----:B------:R-:W-:Y:S01]  /*0c40*/  IMAD.MOV R4, RZ, RZ, -R2 ;  /* 0x000000ffff047224 */ /* 0x000fe200078e0a02 */
[----:B------:R-:W-:Y:S01]  /*0c50*/  LOP3.LUT R14, R14, R3, RZ, 0xc0, !PT ;  /* 0x000000030e0e7212 */ /* 0x000fe200078ec0ff */
[----:B------:R-:W-:Y:S02]  /*0c60*/  @P4 IMAD R0, R12, R10, R11 ;  /* 0x0000000a0c004224 */ /* 0x000fe400078e020b */
[----:B------:R-:W-:Y:S02]  /*0c70*/  IMAD R9, R8, R2, R9 ;  /* 0x0000000208097224 */ /* 0x000fe400078e0209 */
[----:B0-----:R-:W-:-:S02]  /*0c80*/  IMAD R3, R4, R17, R24 ;  /* 0x0000001104037224 */ /* 0x001fc400078e0218 */
[----:B------:R-:W-:Y:S02]  /*0c90*/  IMAD R2, R9, R19, R0 ;  /* 0x0000001309027224 */ /* 0x000fe400078e0200 */
[----:B------:R-:W-:Y:S02]  /*0ca0*/  IMAD R3, R3, R16, R14 ;  /* 0x0000001003037224 */ /* 0x000fe400078e020e */
[----:B------:R-:W-:-:S03]  /*0cb0*/  IMAD.MOV.U32 R0, RZ, RZ, 0x1 ;  /* 0x00000001ff007424 */ /* 0x000fc600078e00ff */
[----:B------:R-:W-:Y:S02]  /*0cc0*/  SEL R4, R3, R2, !P4 ;  /* 0x0000000203047207 */ /* 0x000fe40006000000 */
[----:B------:R-:W-:-:S03]  /*0cd0*/  SEL R2, R2, R3, !P4 ;  /* 0x0000000302027207 */ /* 0x000fc60006000000 */
[----:B------:R0:W-:Y:S04]  /*0ce0*/  STL [R1+0x45c], R4 ;  /* 0x00045c0401007387 */ /* 0x0001e80000100800 */
[----:B------:R0:W-:Y:S02]  /*0cf0*/  STL [R1+0x460], R2 ;  /* 0x0004600201007387 */ /* 0x0001e40000100800 */
.L_x_4:
[----:B------:R-:W-:-:S08]  /*0d00*/  NOP ;  /* 0x0000000000007918 */ /* 0x000fd00000000000 */
[----:B------:R-:W1:Y:S02]  /*0d10*/  USETMAXREG.TRY_ALLOC.CTAPOOL UP0, 0xf0 ;  /* 0x000000f0000079c8 */ /* 0x000e640008000600 */
[----:B-1----:R-:W-:-:S13]  /*0d20*/  PLOP3.LUT P0, PT, PT, PT, UP0, 0x80, 0x0 ;  /* 0x000000000000781c */ /* 0x002fda0003f0f008 */
[----:B------:R-:W-:Y:S05]  /*0d30*/  @!P0 BRA `(.L_x_4) ;  /* 0xfffffffc00f08947 */ /* 0x000fea000383ffff */
[----:B------:R-:W-:Y:S01]  /*0d40*/  ULDC.64 UR4, c[0x0][0x598] ;  /* 0x0001660000047ab9 */ /* 0x000fe20000000a00 */
[----:B------:R-:W-:Y:S01]  /*0d50*/  ULDC.64 UR20, c[0x0][0x208] ;  /* 0x0000820000147ab9 */ /* 0x000fe20000000a00 */
[----:B------:R-:W-:-:S04]  /*0d60*/  ISETP.NE.U32.AND P0, PT, RZ, UR4, PT ;  /* 0x00000004ff007c0c */ /* 0x000fc8000bf05070 */
[----:B------:R-:W-:-:S13]  /*0d70*/  ISETP.NE.AND.EX P0, PT, RZ, UR5, PT, P0 ;  /* 0x00000005ff007c0c */ /* 0x000fda000bf05300 */
[----:B------:R-:W-:Y:S05]  /*0d80*/  @!P0 BRA `(.L_x_7) ;  /* 0x0000000000208947 */ /* 0x000fea0003800000 */
[----:B0-----:R-:W0:Y:S02]  /*0d90*/  LDC.64 R2, c[0x0][0x598] ;  /* 0x00016600ff027b82 */ /* 0x001e240000000a00 */
[----:B0-----:R-:W2:Y:S02]  /*0da0*/  LDG.E.64 R2, desc[UR20][R2.64] ;  /* 0x0000001402027981 */ /* 0x001ea4000c1e1b00 */
[----:B--2---:R-:W-:-:S04]  /*0db0*/  ISETP.NE.U32.AND P0, PT, R2, RZ, PT ;  /* 0x000000ff0200720c */ /* 0x004fc80003f05070 */
[----:B------:R-:W-:-:S13]  /*0dc0*/  ISETP.NE.AND.EX P0, PT, R3, RZ, PT, P0 ;  /* 0x000000ff0300720c */ /* 0x000fda0003f05300 */
[----:B------:R-:W-:Y:S05]  /*0dd0*/  @!P0 BRA `(.L_x_7) ;  /* 0x00000000000c8947 */ /* 0x000fea0003800000 */
[----:B------:R-:W2:Y:S02]  /*0de0*/  LD.E R2, desc[UR20][R2.64] ;  /* 0x0000001402027980 */ /* 0x000ea4000c101900 */
[----:B--2---:R-:W-:Y:S01]  /*0df0*/  R2UR UR15, R2 ;  /* 0x00000000020f72ca */ /* 0x004fe200000e0000 */
[----:B------:R-:W-:-:S14]  /*0e00*/  BRA `(.L_x_8) ;  /* 0x0000000000247947 */ /* 0x000fdc0003800000 */
.L_x_7:
[----:B------:R-:W-:Y:S02]  /*0e10*/  ULDC.64 UR4, c[0x0][0x588] ;  /* 0x0001620000047ab9 */ /* 0x000fe40000000a00 */
[----:B------:R-:W-:-:S04]  /*0e20*/  ISETP.NE.U32.AND P0, PT, RZ, UR4, PT ;  /* 0x00000004ff007c0c */ /* 0x000fc8000bf05070 */
[----:B------:R-:W-:-:S13]  /*0e30*/  ISETP.NE.AND.EX P0, PT, RZ, UR5, PT, P0 ;  /* 0x00000005ff007c0c */ /* 0x000fda000bf05300 */
[----:B------:R-:W-:Y:S05]  /*0e40*/  @!P0 BRA `(.L_x_9) ;  /* 0x0000000000108947 */ /* 0x000fea0003800000 */
[----:B0-----:R-:W0:Y:S02]  /*0e50*/  LDC.64 R2, c[0x0][0x588] ;  /* 0x00016200ff027b82 */ /* 0x001e240000000a00 */
[----:B0-----:R-:W2:Y:S02]  /*0e60*/  LDG.E R2, desc[UR20][R2.64] ;  /* 0x0000001402027981 */ /* 0x001ea4000c1e1900 */
[----:B--2---:R-:W-:Y:S01]  /*0e70*/  R2UR UR15, R2 ;  /* 0x00000000020f72ca */ /* 0x004fe200000e0000 */
[----:B------:R-:W-:-:S14]  /*0e80*/  BRA `(.L_x_8) ;  /* 0x0000000000047947 */ /* 0x000fdc0003800000 */
.L_x_9:
[----:B------:R-:W-:-:S05]  /*0e90*/  ULDC UR15, c[0x0][0x580] ;  /* 0x00016000000f7ab9 */ /* 0x000fca0000000800 */
.L_x_8:
[----:B------:R-:W-:Y:S02]  /*0ea0*/  ULDC.64 UR4, c[0x0][0x5a0] ;  /* 0x0001680000047ab9 */ /* 0x000fe40000000a00 */
        /* <DEDUP_REMOVED lines=11> */
.L_x_10:
        /* <DEDUP_REMOVED lines=8> */
.L_x_12:
[----:B------:R-:W-:-:S05]  /*0fe0*/  ULDC UR22, c[0x0][0x584] ;  /* 0x0001610000167ab9 */ /* 0x000fca0000000800 */
.L_x_11:
[----:B------:R-:W-:-:S13]  /*0ff0*/  LOP3.LUT P0, RZ, R0, 0xff, RZ, 0xc0, !PT ;  /* 0x000000ff00ff7812 */ /* 0x000fda000780c0ff */
[----:B------:R-:W-:Y:S05]  /*1000*/  @!P0 EXIT ;  /* 0x000000000000894d */ /* 0x000fea0003800000 */
[----:B------:R-:W-:Y:S01]  /*1010*/  ULDC UR4, c[0x0][0x28c] ;  /* 0x0000a30000047ab9 */ /* 0x000fe20000000800 */
[----:B------:R-:W-:Y:S02]  /*1020*/  ULOP3.LUT UR23, UR13, 0x1, URZ, 0xfc, !UPT ;  /* 0x000000010d177892 */ /* 0x000fe4000f8efc3f */
[----:B------:R-:W-:-:S04]  /*1030*/  UIADD3 UR4, UR4, 0x3f, URZ ;  /* 0x0000003f04047890 */ /* 0x000fc8000fffe03f */
[----:B------:R-:W-:-:S04]  /*1040*/  USHF.R.S32.HI UR5, URZ, 0x1f, UR4 ;  /* 0x0000001f3f057899 */ /* 0x000fc80008011404 */
[----:B------:R-:W-:-:S03]  /*1050*/  ULEA.HI UR5, UR5, UR4, URZ, 0x6 ;  /* 0x0000000405057291 */ /* 0x000fc6000f8f303f */
[----:B------:R-:W-:Y:S01]  /*1060*/  UMOV UR4, URZ ;  /* 0x0000003f00047c82 */ /* 0x000fe20008000000 */
[----:B------:R-:W-:-:S03]  /*1070*/  USHF.R.S32.HI UR9, URZ, 0x6, UR5 ;  /* 0x000000063f097899 */ /* 0x000fc60008011405 */
[----:B------:R-:W-:-:S09]  /*1080*/  UMOV UR5, URZ ;  /* 0x0000003f00057c82 */ /* 0x000fd20008000000 */
.L_x_549:
[----:B------:R-:W-:Y:S01]  /*1090*/  STL [R1+0x450], RZ ;  /* 0x000450ff01007387 */ /* 0x000fe20000100800 */
[----:B-1----:R-:W1:Y:S01]  /*10a0*/  S2UR UR17, SR_CgaCtaId ;  /* 0x00000000001179c3 */ /* 0x002e620000008800 */
[----:B------:R-:W-:Y:S01]  /*10b0*/  UMOV UR16, 0x400 ;  /* 0x0000040000107882 */ /* 0x000fe20000000000 */
[----:B------:R-:W-:Y:S01]  /*10c0*/  UMOV UR6, URZ ;  /* 0x0000003f00067c82 */ /* 0x000fe20008000000 */
[----:B------:R-:W-:Y:S01]  /*10d0*/  STL [R1+0x44c], RZ ;  /* 0x00044cff01007387 */ /* 0x000fe20000100800 */
[----:B------:R-:W-:Y:S01]  /*10e0*/  UMOV UR7, URZ ;  /* 0x0000003f00077c82 */ /* 0x000fe20008000000 */
[----:B------:R-:W-:Y:S01]  /*10f0*/  UMOV UR8, URZ ;  /* 0x0000003f00087c82 */ /* 0x000fe20008000000 */
[----:B------:R-:W-:Y:S01]  /*1100*/  CS2R R236, SRZ ;  /* 0x0000000000ec7805 */ /* 0x000fe2000001ff00 */
[----:B------:R-:W-:Y:S01]  /*1110*/  STL [R1+0x448], RZ ;  /* 0x000448ff01007387 */ /* 0x000fe20000100800 */
[----:B0-2---:R-:W0:Y:S01]  /*1120*/  LDC R2, c[0x0][0x28c] ;  /* 0x0000a300ff027b82 */ /* 0x005e220000000800 */
[----:B------:R-:W-:-:S02]  /*1130*/  CS2R R234, SRZ ;  /* 0x0000000000ea7805 */ /* 0x000fc4000001ff00 */
[----:B------:R-:W-:Y:S01]  /*1140*/  CS2R R232, SRZ ;  /* 0x0000000000e87805 */ /* 0x000fe2000001ff00 */
[----:B------:R-:W-:Y:S01]  /*1150*/  STL [R1+0x444], RZ ;  /* 0x000444ff01007387 */ /* 0x000fe20000100800 */
[----:B------:R-:W-:Y:S02]  /*1160*/  CS2R R230, SRZ ;  /* 0x0000000000e67805 */ /* 0x000fe4000001ff00 */
[----:B------:R-:W-:Y:S02]  /*1170*/  CS2R R228, SRZ ;  /* 0x0000000000e47805 */ /* 0x000fe4000001ff00 */
[----:B------:R-:W-:Y:S01]  /*1180*/  CS2R R226, SRZ ;  /* 0x0000000000e27805 */ /* 0x000fe2000001ff00 */
[----:B------:R-:W-:Y:S01]  /*1190*/  STL [R1+0x440], RZ ;  /* 0x000440ff01007387 */ /* 0x000fe20000100800 */
[----:B------:R-:W-:Y:S02]  /*11a0*/  CS2R R224, SRZ ;  /* 0x0000000000e07805 */ /* 0x000fe4000001ff00 */
        /* <DEDUP_REMOVED lines=15> */
[----:B0-----:R-:W-:Y:S02]  /*12a0*/  ISETP.GE.AND P0, PT, R2, 0x1, PT ;  /* 0x000000010200780c */ /* 0x001fe40003f06270 */
        /* <DEDUP_REMOVED lines=47> */
[----:B------:R-:W-:Y:S01]  /*15a0*/  IMAD.MOV.U32 R3, RZ, RZ, RZ ;  /* 0x000000ffff037224 */ /* 0x000fe200078e00ff */
[----:B------:R-:W-:Y:S02]  /*15b0*/  CS2R R24, SRZ ;  /* 0x0000000000187805 */ /* 0x000fe4000001ff00 */
[----:B------:R-:W-:Y:S01]  /*15c0*/  CS2R R26, SRZ ;  /* 0x00000000001a7805 */ /* 0x000fe2000001ff00 */
[----:B------:R-:W-:Y:S01]  /*15d0*/  STL [R1+0x3fc], RZ ;  /* 0x0003fcff01007387 */ /* 0x000fe20000100800 */
[----:B------:R-:W-:-:S02]  /*15e0*/  CS2R R28, SRZ ;  /* 0x00000000001c7805 */ /* 0x000fc4000001ff00 */
[----:B------:R-:W-:Y:S02]  /*15f0*/  CS2R R30, SRZ ;  /* 0x00000000001e7805 */ /* 0x000fe4000001ff00 */
[----:B------:R-:W-:Y:S01]  /*1600*/  CS2R R32, SRZ ;  /* 0x0000000000207805 */ /* 0x000fe2000001ff00 */
[----:B------:R-:W-:Y:S01]  /*1610*/  STL [R1+0x3f8], RZ ;  /* 0x0003f8ff01007387 */ /* 0x000fe20000100800 */
[----:B------:R-:W-:Y:S02]  /*1620*/  CS2R R34, SRZ ;  /* 0x0000000000227805 */ /* 0x000fe4000001ff00 */
        /* <DEDUP_REMOVED lines=76> */
[----:B------:R-:W-:Y:S01]  /*1af0*/  CS2R R150, SRZ ;  /* 0x0000000000967805 */ /* 0x000fe2000001ff00 */
[----:B------:R-:W-:Y:S04]  /*1b00*/  STL [R1+0x3a8], RZ ;  /* 0x0003a8ff01007387 */ /* 0x000fe80000100800 */
        /* <DEDUP_REMOVED lines=106> */
[----:B------:R-:W-:Y:S04]  /*21b0*/  STL [R1], RZ ;  /* 0x000000ff01007387 */ /* 0x000fe80000100800 */
        /* <DEDUP_REMOVED lines=39> */
[----:B------:R-:W-:Y:S01]  /*2430*/  STL [R1+0xa0], RZ ;  /* 0x0000a0ff01007387 */ /* 0x000fe20000100800 */
[----:B------:R-:W0:Y:S03]  /*2440*/  S2R R0, SR_TID.X ;  /* 0x0000000000007919 */ /* 0x000e260000002100 */
        /* <DEDUP_REMOVED lines=8> */
[----:B0-----:R-:W-:-:S03]  /*24d0*/  LOP3.LUT R0, R0, 0x80, RZ, 0xc0, !PT ;  /* 0x0000008000007812 */ /* 0x001fc600078ec0ff */
[----:B------:R-:W-:Y:S01]  /*24e0*/  STL [R1+0xc4], RZ ;  /* 0x0000c4ff01007387 */ /* 0x000fe20000100800 */
[----:B------:R-:W-:-:S03]  /*24f0*/  SHF.R.U32.HI R0, RZ, 0x7, R0 ;  /* 0x00000007ff007819 */ /* 0x000fc60000011600 */
        /* <DEDUP_REMOVED lines=33> */
[----:B------:R-:W0:Y:S04]  /*2710*/  SHFL.IDX PT, R0, R0, RZ, 0x1f ;  /* 0x00001fff00007589 */ /* 0x000e2800000e0000 */
[----:B------:R2:W-:Y:S04]  /*2720*/  STL [R1+0x14c], RZ ;  /* 0x00014cff01007387 */ /* 0x0005e80000100800 */
[----:B------:R2:W-:Y:S04]  /*2730*/  STL [R1+0x150], RZ ;  /* 0x000150ff01007387 */ /* 0x0005e80000100800 */
[----:B------:R2:W-:Y:S04]  /*2740*/  STL [R1+0x154], RZ ;  /* 0x000154ff01007387 */ /* 0x0005e80000100800 */
[----:B------:R2:W-:Y:S04]  /*2750*/  STL [R1+0x158], RZ ;  /* 0x000158ff01007387 */ /* 0x0005e80000100800 */
[----:B------:R2:W-:Y:S04]  /*2760*/  STL [R1+0x15c], RZ ;  /* 0x00015cff01007387 */ /* 0x0005e80000100800 */
[----:B------:R2:W-:Y:S01]  /*2770*/  STL [R1+0x160], RZ ;  /* 0x000160ff01007387 */ /* 0x0005e20000100800 */
[----:B0-----:R-:W-:Y:S01]  /*2780*/  R2UR UR12, R0 ;  /* 0x00000000000c72ca */ /* 0x001fe200000e0000 */
[----:B------:R-:W-:-:S02]  /*2790*/  IMAD.U32 R0, RZ, RZ, UR4 ;  /* 0x00000004ff007e24 */ /* 0x000fc4000f8e00ff */
[----:B------:R2:W-:Y:S04]  /*27a0*/  STL [R1+0x164], RZ ;  /* 0x000164ff01007387 */ /* 0x0005e80000100800 */
[----:B------:R2:W-:Y:S04]  /*27b0*/  STL [R1+0x168], RZ ;  /* 0x000168ff01007387 */ /* 0x0005e80000100800 */
[----:B------:R2:W-:Y:S02]  /*27c0*/  STL [R1+0x16c], RZ ;  /* 0x00016cff01007387 */ /* 0x0005e40000100800 */
[----:B------:R-:W-:-:S02]  /*27d0*/  ULEA.HI UR11, UR12, UR12, URZ, 0x1 ;  /* 0x0000000c0c0b7291 */ /* 0x000fc4000f8f083f */
[----:B------:R2:W-:Y:S02]  /*27e0*/  STL [R1+0x170], RZ ;  /* 0x000170ff01007387 */ /* 0x0005e40000100800 */
[----:B------:R-:W-:Y:S02]  /*27f0*/  ULOP3.LUT UR14, UR11, 0xffffe, URZ, 0xc0, !UPT ;  /* 0x000ffffe0b0e7892 */ /* 0x000fe4000f8ec03f */
[----:B------:R2:W-:Y:S01]  /*2800*/  STL [R1+0x174], RZ ;  /* 0x000174ff01007387 */ /* 0x0005e20000100800 */
[----:B-1----:R-:W-:Y:S02]  /*2810*/  ULEA UR11, UR17, UR16, 0x18 ;  /* 0x00000010110b7291 */ /* 0x002fe4000f8ec03f */
[----:B------:R-:W-:Y:S01]  /*2820*/  UIADD3 UR14, UR12, -UR14, URZ ;  /* 0x8000000e0c0e7290 */ /* 0x000fe2000fffe03f */
[----:B------:R2:W-:Y:S03]  /*2830*/  STL [R1+0x178], RZ ;  /* 0x000178ff01007387 */ /* 0x0005e60000100800 */
[----:B------:R-:W-:Y:S01]  /*2840*/  ULEA UR14, UR14, UR11, 0xc ;  /* 0x0000000b0e0e7291 */ /* 0x000fe2000f8e603f */
[----:B------:R2:W-:Y:S03]  /*2850*/  STL [R1+0x17c], RZ ;  /* 0x00017cff01007387 */ /* 0x0005e60000100800 */
[----:B------:R-:W-:Y:S01]  /*2860*/  UIADD3 UR14, UR14, 0x180, URZ ;  /* 0x000001800e0e7890 */ /* 0x000fe2000fffe03f */
[----:B------:R2:W-:Y:S03]  /*2870*/  STL [R1+0x180], RZ ;  /* 0x000180ff01007387 */ /* 0x0005e60000100800 */
[----:B------:R-:W-:Y:S01]  /*2880*/  USHF.R.U32.HI UR12, URZ, 0x4, UR14 ;  /* 0x000000043f0c7899 */ /* 0x000fe2000801160e */
[----:B------:R2:W-:Y:S02]  /*2890*/  STL [R1+0x184], RZ ;  /* 0x000184ff01007387 */ /* 0x0005e40000100800 */
[----:B------:R-:W-:Y:S01]  /*28a0*/  UMOV UR14, UR5 ;  /* 0x00000005000e7c82 */ /* 0x000fe20008000000 */
[----:B------:R-:W-:Y:S01]  /*28b0*/  ULOP3.LUT UR12, UR12, 0x3fff, URZ, 0xc0, !UPT ;  /* 0x00003fff0c0c7892 */ /* 0x000fe2000f8ec03f */
[----:B------:R2:W-:Y:S04]  /*28c0*/  STL [R1+0x188], RZ ;  /* 0x000188ff01007387 */ /* 0x0005e80000100800 */
        /* <DEDUP_REMOVED lines=28> */
[----:B------:R2:W-:Y:S01]  /*2a90*/  STL [R1+0x1fc], RZ ;  /* 0x0001fcff01007387 */ /* 0x0005e20000100800 */
[----:B------:R-:W-:Y:S05]  /*2aa0*/  @!P0 BRA `(.L_x_13) ;  /* 0x0000004000c08947 */ /* 0x000fea0003800000 */
[----:B------:R-:W-:-:S06]  /*2ab0*/  UISETP.NE.AND UP0, UPT, UR23, 0x3, UPT ;  /* 0x000000031700788c */ /* 0x000fcc000bf05270 */
[----:B------:R-:W-:-:S13]  /*2ac0*/  PLOP3.LUT P1, PT, PT, PT, UP0, 0x80, 0x0 ;  /* 0x000000000000781c */ /* 0x000fda0003f2f008 */
[----:B------:R-:W-:Y:S05]  /*2ad0*/  @!P1 BRA `(.L_x_14) ;  /* 0x0000000000049947 */ /* 0x000fea0003800000 */
[----:B------:R-:W-:Y:S01]  /*2ae0*/  BPT.TRAP 0x1 ;  /* 0x000000040000795c */ /* 0x000fe20000300000 */
.L_x_14:
[----:B------:R-:W-:Y:S01]  /*2af0*/  ULEA UR6, UR5, UR11, 0x3 ;  /* 0x0000000b05067291 */ /* 0x000fe2000f8e183f */
[----:B------:R-:W-:-:S05]  /*2b00*/  IMAD.U32 R0, RZ, RZ, UR4 ;  /* 0x00000004ff007e24 */ /* 0x000fca000f8e00ff */
[----:B------:R-:W-:-:S04]  /*2b10*/  SHF.L.U32 R0, R0, 0x1f, RZ ;  /* 0x0000001f00007819 */ /* 0x000fc800000006ff */
[----:B------:R0:W1:Y:S01]  /*2b20*/  SYNCS.PHASECHK.TRANS64.TRYWAIT P0, [UR6], R0 ;  /* 0x00000000ff0075a7 */ /* 0x0000620008000146 */
[----:B------:R-:W-:Y:S05]  /*2b30*/  @!P1 BRA `(.L_x_15) ;  /* 0x0000000000049947 */ /* 0x000fea0003800000 */
[----:B------:R-:W-:Y:S01]  /*2b40*/  BPT.TRAP 0x1 ;  /* 0x000000040000795c */ /* 0x000fe20000300000 */
.L_x_15:
[----:B-1----:R-:W-:Y:S05]  /*2b50*/  @P0 BRA `(.L_x_16) ;  /* 0x0000000000080947 */ /* 0x002fea0003800000 */
[----:B------:R-:W1:Y:S02]  /*2b60*/  SYNCS.PHASECHK.TRANS64.TRYWAIT P0, [UR6], R0 ;  /* 0x00000000ff0075a7 */ /* 0x000e640008000146 */
[----:B-1----:R-:W-:Y:S05]  /*2b70*/  @!P0 BRA `(.L_x_17) ;  /* 0x0000022400e08947 */ /* 0x002fea0003800000 */
.L_x_16:
[----:B------:R-:W-:Y:S01]  /*2b80*/  UIADD3 UR6, UR11, 0x1c180, URZ ;  /* 0x0001c1800b067890 */ /* 0x000fe2000fffe03f */
[----:B------:R-:W-:Y:S01]  /*2b90*/  WARPGROUP.ARRIVE ;  /* 0x00000000000079c5 */ /* 0x000fe20000000000 */
[----:B------:R-:W-:Y:S02]  /*2ba0*/  ULOP3.LUT UR7, UR12, 0x10000, URZ, 0xfc, !UPT ;  /* 0x000100000c077892 */ /* 0x000fe4000f8efc3f */
[----:B------:R-:W-:Y:S02]  /*2bb0*/  USHF.R.U32.HI UR6, URZ, 0x4, UR6 ;  /* 0x000000043f067899 */ /* 0x000fe40008011606 */
[----:B------:R-:W-:Y:S02]  /*2bc0*/  ULEA UR7, UR5, UR7, 0xa ;  /* 0x0000000705077291 */ /* 0x000fe4000f8e503f */
[----:B------:R-:W-:Y:S01]  /*2bd0*/  ULOP3.LUT UR6, UR6, 0x3fff, URZ, 0xc0, !UPT ;  /* 0x00003fff06067892 */ /* 0x000fe2000f8ec03f */
[----:B------:R-:W-:Y:S01]  /*2be0*/  UMOV UR17, 0x80000020 ;  /* 0x8000002000117882 */ /* 0x000fe20000000000 */
[----:B------:R-:W-:-:S02]  /*2bf0*/  UMOV UR19, 0x80000020 ;  /* 0x8000002000137882 */ /* 0x000fc40000000000 */
[----:B------:R-:W-:Y:S01]  /*2c00*/  ULOP3.LUT UR6, UR6, 0x10000, URZ, 0xfc, !UPT ;  /* 0x0001000006067892 */ /* 0x000fe2000f8efc3f */
[----:B------:R-:W-:-:S03]  /*2c10*/  UMOV UR16, UR7 ;  /* 0x0000000700107c82 */ /* 0x000fc60008000000 */
[----:B------:R-:W-:-:S03]  /*2c20*/  ULEA UR8, UR5, UR6, 0xa ;  /* 0x0000000605087291 */ /* 0x000fc6000f8e503f */
[----:B------:R-:W-:-:S04]  /*2c30*/  UMOV UR6, 0x2 ;  /* 0x0000000200067882 */ /* 0x000fc80000000000 */
[----:B------:R-:W-:Y:S02]  /*2c40*/  UMOV UR18, UR8 ;  /* 0x0000000800127c82 */ /* 0x000fe40008000000 */
[----:B------:R-:W-:Y:S01]  /*2c50*/  QGMMA.64x256x32.F32.E4M3.E4M3 R24, gdesc[UR16], RZ, !UPT, gsb0 ;  /* 0x03e00000101879f3 */ /* 0x000fe2000c0008ff */
[----:B------:R-:W-:Y:S01]  /*2c60*/  UIADD3 UR16, UR7, 0x200, URZ ;  /* 0x0000020007107890 */ /* 0x000fe2000fffe03f */
[----:B------:R-:W-:Y:S01]  /*2c70*/  UMOV UR17, 0x80000020 ;  /* 0x8000002000117882 */ /* 0x000fe20000000000 */
[----:B------:R-:W-:Y:S02]  /*2c80*/  WARPGROUP.DEPBAR.LE gsb0, 0x0 ;  /* 0x00008000000079c5 */ /* 0x000fe40000010000 */
[----:B------:R-:W-:Y:S04]  /*2c90*/  STL.64 [R1], R24 ;  /* 0x0000001801007387 */ /* 0x000fe80000100a00 */
[----:B------:R-:W-:Y:S04]  /*2ca0*/  STL.64 [R1+0x8], R26 ;  /* 0x0000081a01007387 */ /* 0x000fe80000100a00 */
        /* <DEDUP_REMOVED lines=61> */
[----:B------:R3:W-:Y:S02]  /*3080*/  STL.64 [R1+0x1f8], R150 ;  /* 0x0001f89601007387 */ /* 0x0007e40000100a00 */
[----:B---3--:R-:W-:-:S06]  /*3090*/  WARPGROUP.ARRIVE ;  /* 0x00000000000079c5 */ /* 0x008fcc0000000000 */
[----:B------:R-:W-:Y:S03]  /*30a0*/  QGMMA.64x256x32.F32.E4M3.E4M3 R24, gdesc[UR16], RZ, !UPT, gsb0 ;  /* 0x03e00000101879f3 */ /* 0x000fe6000c0008ff */
[----:B------:R-:W-:Y:S02]  /*30b0*/  WARPGROUP.DEPBAR.LE gsb0, 0x0 ;  /* 0x00008000000079c5 */ /* 0x000fe40000010000 */
        /* <DEDUP_REMOVED lines=21> */
[----:B------:R3:W-:Y:S04]  /*3210*/  STL.64 [R1+0x470], R108 ;  /* 0x0004706c01007387 */ /* 0x0007e80000100a00 */
        /* <DEDUP_REMOVED lines=70> */
[----:B---3--:R-:W3:Y:S04]  /*3680*/  LDL.LU.64 R108, [R1] ;  /* 0x00000000016c7983 */ /* 0x008ee80000300a00 */
[----:B------:R-:W3:Y:S04]  /*3690*/  LDL.LU.64 R110, [R1+0x8] ;  /* 0x00000800016e7983 */ /* 0x000ee80000300a00 */
        /* <DEDUP_REMOVED lines=61> */
[----:B------:R-:W3:Y:S01]  /*3a70*/  LDL.LU.64 R234, [R1+0x1f8] ;  /* 0x0001f80001ea7983 */ /* 0x000ee20000300a00 */
[----:B------:R-:W-:-:S02]  /*3a80*/  UIADD3 UR16, UR7, 0x2, URZ ;  /* 0x0000000207107890 */ /* 0x000fc4000fffe03f */
[----:B------:R-:W-:Y:S01]  /*3a90*/  UIADD3 UR18, UR8, 0x2, URZ ;  /* 0x0000000208127890 */ /* 0x000fe2000fffe03f */
[----:B------:R-:W-:Y:S01]  /*3aa0*/  STL [R1+0x338], RZ ;  /* 0x000338ff01007387 */ /* 0x000fe20000100800 */
[----:B------:R-:W-:Y:S01]  /*3ab0*/  UMOV UR17, 0x80000020 ;  /* 0x8000002000117882 */ /* 0x000fe20000000000 */
[----:B------:R-:W-:Y:S02]  /*3ac0*/  UMOV UR19, 0x80000020 ;  /* 0x8000002000137882 */ /* 0x000fe40000000000 */
        /* <DEDUP_REMOVED lines=25> */
[----:B---3--:R-:W-:-:S06]  /*3c60*/  WARPGROUP.ARRIVE ;  /* 0x00000000000079c5 */ /* 0x008fcc0000000000 */
[----:B------:R-:W-:Y:S03]  /*3c70*/  QGMMA.64x256x32.F32.E4M3.E4M3 R108, gdesc[UR16], R108, gsb0 ;  /* 0x03e00000106c79f3 */ /* 0x000fe6000800086c */
[----:B------:R-:W-:Y:S02]  /*3c80*/  WARPGROUP.DEPBAR.LE gsb0, 0x0 ;  /* 0x00008000000079c5 */ /* 0x000fe40000010000 */
[----:B------:R-:W-:Y:S01]  /*3c90*/  STL.64 [R1], R108 ;  /* 0x0000006c01007387 */ /* 0x000fe20000100a00 */
[----:B------:R-:W-:Y:S01]  /*3ca0*/  UIADD3 UR16, UR7, 0x202, URZ ;  /* 0x0000020207107890 */ /* 0x000fe2000fffe03f */
[----:B------:R-:W-:Y:S02]  /*3cb0*/  IMAD.MOV.U32 R2, RZ, RZ, R234 ;  /* 0x000000ffff027224 */ /* 0x000fe400078e00ea */
[----:B------:R-:W-:Y:S01]  /*3cc0*/  STL.64 [R1+0x8], R110 ;  /* 0x0000086e01007387 */ /* 0x000fe20000100a00 */
[----:B------:R-:W-:Y:S01]  /*3cd0*/  UMOV UR17, 0x80000020 ;  /* 0x8000002000117882 */ /* 0x000fe20000000000 */
[----:B------:R-:W-:Y:S01]  /*3ce0*/  ULDC UR7, c[0x0][0x50c] ;  /* 0x0001430000077ab9 */ /* 0x000fe20000000800 */
[----:B01----:R-:W-:Y:S01]  /*3cf0*/  IMAD.MOV.U32 R0, RZ, RZ, R235 ;  /* 0x000000ffff007224 */ /* 0x003fe200078e00eb */
        /* <DEDUP_REMOVED lines=62> */
[----:B0-----:R-:W3:Y:S04]  /*40e0*/  LDL.LU.64 R150, [R1+0x518] ;  /* 0x0005180001967983 */ /* 0x001ee80000300a00 */
        /* <DEDUP_REMOVED lines=21> */
[----:B------:R-:W-:Y:S01]  /*4240*/  UISETP.NE.AND UP0, UPT, UR7, 0x2, UPT ;  /* 0x000000020700788c */ /* 0x000fe2000bf05270 */
[----:B------:R-:W-:-:S02]  /*4250*/  CS2R R236, SRZ ;  /* 0x0000000000ec7805 */ /* 0x000fc4000001ff00 */
[----:B-1----:R-:W-:Y:S01]  /*4260*/  CS2R R234, SRZ ;  /* 0x0000000000ea7805 */ /* 0x002fe2000001ff00 */
[----:B------:R0:W-:Y:S01]  /*4270*/  STL [R1+0x2d0], RZ ;  /* 0x0002d0ff01007387 */ /* 0x0001e20000100800 */
[----:B------:R-:W-:Y:S01]  /*4280*/  USEL UR7, URZ, 0x1, UP0 ;  /* 0x000000013f077887 */ /* 0x000fe20008000000 */
[----:B------:R-:W-:Y:S02]  /*4290*/  CS2R R232, SRZ ;  /* 0x0000000000e87805 */ /* 0x000fe4000001ff00 */
[----:B------:R-:W-:Y:S01]  /*42a0*/  CS2R R230, SRZ ;  /* 0x0000000000e67805 */ /* 0x000fe2000001ff00 */
[----:B------:R0:W-:Y:S01]  /*42b0*/  STL [R1+0x2cc], RZ ;  /* 0x0002ccff01007387 */ /* 0x0001e20000100800 */
[----:B------:R-:W-:Y:S02]  /*42c0*/  CS2R R228, SRZ ;  /* 0x0000000000e47805 */ /* 0x000fe4000001ff00 */
[----:B------:R-:W-:Y:S02]  /*42d0*/  CS2R R226, SRZ ;  /* 0x0000000000e27805 */ /* 0x000fe4000001ff00 */
[----:B------:R-:W-:Y:S01]  /*42e0*/  ISETP.NE.AND P0, PT, RZ, UR7, PT ;  /* 0x00000007ff007c0c */ /* 0x000fe2000bf05270 */
[----:B------:R0:W-:Y:S01]  /*42f0*/  STL [R1+0x2c8], RZ ;  /* 0x0002c8ff01007387 */ /* 0x0001e20000100800 */
[----:B------:R-:W-:-:S02]  /*4300*/  CS2R R224, SRZ ;  /* 0x0000000000e07805 */ /* 0x000fc4000001ff00 */
[----:B------:R-:W-:Y:S02]  /*4310*/  CS2R R222, SRZ ;  /* 0x0000000000de7805 */ /* 0x000fe4000001ff00 */
[----:B------:R-:W-:Y:S01]  /*4320*/  CS2R R220, SRZ ;  /* 0x0000000000dc7805 */ /* 0x000fe2000001ff00 */
[----:B------:R0:W-:Y:S01]  /*4330*/  STL [R1+0x2c4], RZ ;  /* 0x0002c4ff01007387 */ /* 0x0001e20000100800 */
[----:B------:R-:W-:Y:S02]  /*4340*/  CS2R R218, SRZ ;  /* 0x0000000000da7805 */ /* 0x000fe4000001ff00 */
[----:B------:R-:W-:Y:S02]  /*4350*/  CS2R R216, SRZ ;  /* 0x0000000000d87805 */ /* 0x000fe4000001ff00 */
[----:B------:R-:W-:Y:S01]  /*4360*/  CS2R R214, SRZ ;  /* 0x0000000000d67805 */ /* 0x000fe2000001ff00 */
        /* <DEDUP_REMOVED lines=54> */
[----:B------:R-:W-:Y:S01]  /*46d0*/  CS2R R4, SRZ ;  /* 0x0000000000047805 */ /* 0x000fe2000001ff00 */
[----:B------:R-:W-:Y:S01]  /*46e0*/  IMAD.MOV.U32 R3, RZ, RZ, RZ ;  /* 0x000000ffff037224 */ /* 0x000fe200078e00ff */
        /* <DEDUP_REMOVED lines=35> */
[----:B---3--:R-:W-:-:S06]  /*4920*/  WARPGROUP.ARRIVE ;  /* 0x00000000000079c5 */ /* 0x008fcc0000000000 */
[----:B------:R-:W-:Y:S03]  /*4930*/  QGMMA.64x256x32.F32.E4M3.E4M3 R24, gdesc[UR16], R24, gsb0 ;  /* 0x03e00000101879f3 */ /* 0x000fe60008000818 */
[----:B------:R-:W-:Y:S02]  /*4940*/  WARPGROUP.DEPBAR.LE gsb0, 0x0 ;  /* 0x00008000000079c5 */ /* 0x000fe40000010000 */
[----:B0-----:R-:W-:Y:S05]  /*4950*/  @!P0 BRA `(.L_x_18) ;  /* 0x0000002000f88947 */ /* 0x001fea0003800000 */
[----:B------:R-:W3:Y:S04]  /*4960*/  LDL R3, [R1] ;  /* 0x0000000001037983 */ /* 0x000ee80000100800 */
[----:B------:R-:W4:Y:S04]  /*4970*/  LDL R4, [R1+0x4] ;  /* 0x0000040001047983 */ /* 0x000f280000100800 */
[----:B------:R-:W5:Y:S04]  /*4980*/  LDL R5, [R1+0x8] ;  /* 0x0000080001057983 */ /* 0x000f680000100800 */
[----:B------:R-:W2:Y:S04]  /*4990*/  LDL R6, [R1+0xc] ;  /* 0x00000c0001067983 */ /* 0x000ea80000100800 */
        /* <DEDUP_REMOVED lines=101> */
[----:B------:R0:W-:Y:S04]  /*4ff0*/  STL [R1+0x4bc], R131 ;  /* 0x0004bc8301007387 */ /* 0x0001e80000100800 */
[----:B0-----:R-:W2:Y:S04]  /*5000*/  LDL R131, [R1+0x1a4] ;  /* 0x0001a40001837983 */ /* 0x001ea80000100800 */
        /* <DEDUP_REMOVED lines=39> */
[----:B0-----:R-:W2:Y:S01]  /*5280*/  LDL R151, [R1+0x1f4] ;  /* 0x0001f40001977983 */ /* 0x001ea20000100800 */
[----:B------:R-:W-:-:S01]  /*5290*/  FADD R2, RZ, R2 ;  /* 0x00000002ff027221 */ /* 0x000fc20000000000 */
[----:B------:R-:W-:Y:S01]  /*52a0*/  FADD R0, RZ, R0 ;  /* 0x00000000ff007221 */ /* 0x000fe20000000000 */
[----:B---3--:R-:W-:-:S01]  /*52b0*/  FADD R3, RZ, R3 ;  /* 0x00000003ff037221 */ /* 0x008fc20000000000 */
[----:B----4-:R-:W-:Y:S01]  /*52c0*/  FADD R4, RZ, R4 ;  /* 0x00000004ff047221 */ /* 0x010fe20000000000 */
[----:B-----5:R-:W-:-:S01]  /*52d0*/  FADD R5, RZ, R5 ;  /* 0x00000005ff057221 */ /* 0x020fc20000000000 */
[----:B--2---:R-:W-:Y:S01]  /*52e0*/  FADD R6, RZ, R6 ;  /* 0x00000006ff067221 */ /* 0x004fe20000000000 */
[----:B------:R-:W-:-:S01]  /*52f0*/  FADD R7, RZ, R7 ;  /* 0x00000007ff077221 */ /* 0x000fc20000000000 */
[----:B------:R-:W-:Y:S01]  /*5300*/  FADD R8, RZ, R8 ;  /* 0x00000008ff087221 */ /* 0x000fe20000000000 */
        /* <DEDUP_REMOVED lines=13> */
[----:B------:R-:W2:Y:S01]  /*53e0*/  LDL.LU R131, [R1+0x4bc] ;  /* 0x0004bc0001837983 */ /* 0x000ea20000300800 */
        /* <DEDUP_REMOVED lines=13> */
[----:B------:R-:W3:Y:S01]  /*54c0*/  LDL.LU R132, [R1+0x4b8] ;  /* 0x0004b80001847983 */ /* 0x000ee20000300800 */
        /* <DEDUP_REMOVED lines=16> */
[----:B------:R0:W-:Y:S01]  /*55d0*/  STL [R1+0x200], R133 ;  /* 0x0002008501007387 */ /* 0x0001e20000100800 */
        /* <DEDUP_REMOVED lines=9> */
[----:B0-----:R-:W4:Y:S01]  /*5670*/  LDL.LU R133, [R1+0x4b4] ;  /* 0x0004b40001857983 */ /* 0x001f220000300800 */
[----:B------:R-:W-:-:S01]  /*5680*/  FADD R184, RZ, R184 ;  /* 0x000000b8ffb87221 */ /* 0x000fc20000000000 */
[----:B------:R-:W-:Y:S01]  /*5690*/  FADD R185, RZ, R185 ;  /* 0x000000b9ffb97221 */ /* 0x000fe20000000000 */
[----:B------:R-:W-:-:S01]  /*56a0*/  FADD R186, RZ, R186 ;  /* 0x000000baffba7221 */ /* 0x000fc20000000000 */
        /* <DEDUP_REMOVED lines=10> */
[----:B0-----:R-:W5:Y:S01]  /*5750*/  LDL.LU R134, [R1+0x4b0] ;  /* 0x0004b00001867983 */ /* 0x001f620000300800 */
        /* <DEDUP_REMOVED lines=52> */
[----:B0-----:R-:W5:Y:S04]  /*5aa0*/  LDL.LU R138, [R1+0x4a0] ;  /* 0x0004a000018a7983 */ /* 0x001f680000300800 */
[----:B------:R0:W-:Y:S01]  /*5ab0*/  STL [R1+0x218], R139 ;  /* 0x0002188b01007387 */ /* 0x0001e20000100800 */
[----:B------:R-:W-:-:S03]  /*5ac0*/  FADD R140, RZ, R140 ;  /* 0x0000008cff8c7221 */ /* 0x000fc60000000000 */
        /* <DEDUP_REMOVED lines=34> */
[----:B------:R0:W-:Y:S04]  /*5cf0*/  STL [R1+0x248], R151 ;  /* 0x0002489701007387 */ /* 0x0001e80000100800 */
[----:B0-----:R-:W5:Y:S04]  /*5d00*/  LDL.LU R151, [R1+0x46c] ;  /* 0x00046c0001977983 */ /* 0x001f680000300800 */
[----:B------:R0:W-:Y:S04]  /*5d10*/  STL [R1+0x24c], R2 ;  /* 0x00024c0201007387 */ /* 0x0001e80000100800 */
[----:B------:R1:W-:Y:S01]  /*5d20*/  STL [R1+0x250], R0 ;  /* 0x0002500001007387 */ /* 0x0003e20000100800 */
[----:B0-----:R-:W-:-:S01]  /*5d30*/  FADD R2, RZ, R24 ;  /* 0x00000018ff027221 */ /* 0x001fc20000000000 */
[----:B-1----:R-:W-:-:S04]  /*5d40*/  FADD R0, RZ, R25 ;  /* 0x00000019ff007221 */ /* 0x002fc80000000000 */
        /* <DEDUP_REMOVED lines=211> */
[----:B--2---:R-:W-:-:S04]  /*6a80*/  FADD R0, RZ, R131 ;  /* 0x00000083ff007221 */ /* 0x004fc80000000000 */
[----:B------:R3:W-:Y:S04]  /*6a90*/  STL [R1+0x3fc], R2 ;  /* 0x0003fc0201007387 */ /* 0x0007e80000100800 */
[----:B------:R4:W-:Y:S01]  /*6aa0*/  STL [R1+0x400], R0 ;  /* 0x0004000001007387 */ /* 0x0009e20000100800 */
[----:B---3--:R-:W-:-:S01]  /*6ab0*/  FADD R2, RZ, R132 ;  /* 0x00000084ff027221 */ /* 0x008fc20000000000 */
[----:B----4-:R-:W-:-:S04]  /*6ac0*/  FADD R0, RZ, R133 ;  /* 0x00000085ff007221 */ /* 0x010fc80000000000 */
[----:B------:R5:W-:Y:S04]  /*6ad0*/  STL [R1+0x404], R2 ;  /* 0x0004040201007387 */ /* 0x000be80000100800 */
[----:B------:R0:W-:Y:S01]  /*6ae0*/  STL [R1+0x408], R0 ;  /* 0x0004080001007387 */ /* 0x0001e20000100800 */
[----:B-----5:R-:W-:-:S01]  /*6af0*/  FADD R2, RZ, R134 ;  /* 0x00000086ff027221 */ /* 0x020fc20000000000 */
[----:B0-----:R-:W-:-:S04]  /*6b00*/  FADD R0, RZ, R135 ;  /* 0x00000087ff007221 */ /* 0x001fc80000000000 */
        /* <DEDUP_REMOVED lines=34> */
[----:B------:R-:W-:-:S05]  /*6d30*/  UMOV UR6, URZ ;  /* 0x0000003f00067c82 */ /* 0x000fca0008000000 */
.L_x_18:
[----:B------:R-:W-:-:S04]  /*6d40*/  UIADD3 UR14, UR5, 0x1, URZ ;  /* 0x00000001050e7890 */ /* 0x000fc8000fffe03f */
[----:B------:R-:W-:-:S04]  /*6d50*/  UISETP.NE.AND UP0, UPT, UR14, 0x7, UPT ;  /* 0x000000070e00788c */ /* 0x000fc8000bf05270 */
[----:B------:R-:W-:Y:S02]  /*6d60*/  USEL UR8, URZ, 0x1, UP0 ;  /* 0x000000013f087887 */ /* 0x000fe40008000000 */
[----:B------:R-:W-:Y:S02]  /*6d70*/  USEL UR14, UR14, URZ, UP0 ;  /* 0x0000003f0e0e7287 */ /* 0x000fe40008000000 */
[----:B------:R-:W-:-:S06]  /*6d80*/  ULOP3.LUT UR8, UR4, UR8, URZ, 0x3c, !UPT ;  /* 0x0000000804087292 */ /* 0x000fcc000f8e3c3f */
[----:B0-----:R-:W-:Y:S01]  /*6d90*/  IMAD.U32 R0, RZ, RZ, UR8 ;  /* 0x00000008ff007e24 */ /* 0x001fe2000f8e00ff */
[----:B------:R-:W-:-:S06]  /*6da0*/  UMOV UR8, 0x1 ;  /* 0x0000000100087882 */ /* 0x000fcc0000000000 */
.L_x_13:
[----:B------:R-:W-:-:S04]  /*6db0*/  UISETP.LT.AND UP0, UPT, UR9, 0x1, UPT ;  /* 0x000000010900788c */ /* 0x000fc8000bf01270 */
[----:B------:R-:W-:-:S04]  /*6dc0*/  USEL UR16, UR9, 0x1, UP0 ;  /* 0x0000000109107887 */ /* 0x000fc80008000000 */
[----:B------:R-:W-:-:S04]  /*6dd0*/  UIADD3 UR16, UR9, -UR16, URZ ;  /* 0x8000001009107290 */ /* 0x000fc8000fffe03f */
[----:B------:R-:W-:-:S06]  /*6de0*/  UISETP.GE.AND UP0, UPT, UR16, 0x1, UPT ;  /* 0x000000011000788c */ /* 0x000fcc000bf06270 */
[----:B------:R-:W-:-:S13]  /*6df0*/  PLOP3.LUT P0, PT, PT, PT, UP0, 0x80, 0x0 ;  /* 0x000000000000781c */ /* 0x000fda0003f0f008 */
[----:B------:R-:W-:Y:S05]  /*6e00*/  @!P0 BRA `(.L_x_19) ;  /* 0x0000006000508947 */ /* 0x000fea0003800000 */
[----:B------:R-:W-:Y:S01]  /*6e10*/  UMOV UR24, UR16 ;  /* 0x0000001000187c82 */ /* 0x000fe20008000000 */
[----:B------:R-:W-:Y:S01]  /*6e20*/  UMOV UR25, UR5 ;  /* 0x0000000500197c82 */ /* 0x000fe20008000000 */
[----:B------:R-:W-:-:S05]  /*6e30*/  ULDC UR26, c[0x0][0x50c] ;  /* 0x00014300001a7ab9 */ /* 0x000fca0000000800 */
.L_x_27:
[----:B------:R-:W-:-:S06]  /*6e40*/  UISETP.NE.AND UP0, UPT, UR23, 0x3, UPT ;  /* 0x000000031700788c */ /* 0x000fcc000bf05270 */
[----:B------:R-:W-:-:S13]  /*6e50*/  PLOP3.LUT P1, PT, PT, PT, UP0, 0x80, 0x0 ;  /* 0x000000000000781c */ /* 0x000fda0003f2f008 */
[----:B0-----:R-:W-:Y:S05]  /*6e60*/  @!P1 BRA `(.L_x_20) ;  /* 0x0000000000049947 */ /* 0x001fea0003800000 */
[----:B------:R-:W-:Y:S01]  /*6e70*/  BPT.TRAP 0x1 ;  /* 0x000000040000795c */ /* 0x000fe20000300000 */
.L_x_20:
[----:B------:R-:W0:Y:S01]  /*6e80*/  S2UR UR16, SR_CgaCtaId ;  /* 0x00000000001079c3 */ /* 0x000e220000008800 */
[----:B------:R-:W-:Y:S01]  /*6e90*/  UMOV UR11, 0x400 ;  /* 0x00000400000b7882 */ /* 0x000fe20000000000 */
[----:B------:R-:W-:Y:S01]  /*6ea0*/  SHF.L.U32 R2, R0, 0x1f, RZ ;  /* 0x0000001f00027819 */ /* 0x000fe200000006ff */
[----:B0-----:R-:W-:-:S04]  /*6eb0*/  ULEA UR11, UR16, UR11, 0x18 ;  /* 0x0000000b100b7291 */ /* 0x001fc8000f8ec03f */
[----:B------:R-:W-:-:S09]  /*6ec0*/  ULEA UR16, UR14, UR11, 0x3 ;  /* 0x0000000b0e107291 */ /* 0x000fd2000f8e183f */
[----:B------:R0:W1:Y:S01]  /*6ed0*/  SYNCS.PHASECHK.TRANS64.TRYWAIT P0, [UR16], R2 ;  /* 0x00000002ff0075a7 */ /* 0x0000620008000150 */
[----:B------:R-:W-:Y:S05]  /*6ee0*/  @!P1 BRA `(.L_x_21) ;  /* 0x0000000000049947 */ /* 0x000fea0003800000 */
[----:B------:R-:W-:Y:S01]  /*6ef0*/  BPT.TRAP 0x1 ;  /* 0x000000040000795c */ /* 0x000fe20000300000 */
.L_x_21:
[----:B-1----:R-:W-:Y:S05]  /*6f00*/  @P0 BRA `(.L_x_22) ;  /* 0x0000000000080947 */ /* 0x002fea0003800000 */
[----:B------:R-:W1:Y:S02]  /*6f10*/  SYNCS.PHASECHK.TRANS64.TRYWAIT P0, [UR16], R2 ;  /* 0x00000002ff0075a7 */ /* 0x000e640008000150 */
[----:B-1----:R-:W-:Y:S05]  /*6f20*/  @!P0 BRA `(.L_x_23) ;  /* 0x000001e4000c8947 */ /* 0x002fea0003800000 */
.L_x_22:
        /* <DEDUP_REMOVED lines=64> */
[----:B-1----:R-:W3:Y:S04]  /*7330*/  LDL.LU.64 R108, [R1] ;  /* 0x00000000016c7983 */ /* 0x002ee80000300a00 */
        /* <DEDUP_REMOVED lines=64> */
[----:B------:R-:W-:Y:S02]  /*7740*/  UISETP.NE.AND UP0, UPT, UR7, URZ, UPT ;  /* 0x0000003f0700728c */ /* 0x000fe4000bf05270 */
[----:B------:R-:W-:Y:S02]  /*7750*/  USHF.R.U32.HI UR16, URZ, 0x4, UR16 ;  /* 0x000000043f107899 */ /* 0x000fe40008011610 */
[----:B------:R-:W-:Y:S02]  /*7760*/  USEL UR8, UR8, URZ, !UP0 ;  /* 0x0000003f08087287 */ /* 0x000fe4000c000000 */
[----:B------:R-:W-:Y:S02]  /*7770*/  ULOP3.LUT UR16, UR16, 0x3fff, URZ, 0xc0, !UPT ;  /* 0x00003fff10107892 */ /* 0x000fe4000f8ec03f */
[----:B------:R-:W-:Y:S02]  /*7780*/  UISETP.NE.U32.AND UP0, UPT, UR8, URZ, UPT ;  /* 0x0000003f0800728c */ /* 0x000fe4000bf05070 */
[----:B------:R-:W-:-:S02]  /*7790*/  ULOP3.LUT UR7, UR12, 0x10000, URZ, 0xfc, !UPT ;  /* 0x000100000c077892 */ /* 0x000fc4000f8efc3f */
[----:B------:R-:W-:Y:S02]  /*77a0*/  ULOP3.LUT UR8, UR16, 0x10000, URZ, 0xfc, !UPT ;  /* 0x0001000010087892 */ /* 0x000fe4000f8efc3f */
[----:B------:R-:W-:Y:S02]  /*77b0*/  ULEA UR7, UR14, UR7, 0xa ;  /* 0x000000070e077291 */ /* 0x000fe4000f8e503f */
[----:B------:R-:W-:Y:S01]  /*77c0*/  ULEA UR8, UR14, UR8, 0xa ;  /* 0x000000080e087291 */ /* 0x000fe2000f8e503f */
[----:B------:R-:W-:Y:S01]  /*77d0*/  UMOV UR17, 0x80000020 ;  /* 0x8000002000117882 */ /* 0x000fe20000000000 */
[----:B------:R-:W-:-:S03]  /*77e0*/  UMOV UR19, 0x80000020 ;  /* 0x8000002000137882 */ /* 0x000fc60000000000 */
[----:B------:R-:W-:Y:S02]  /*77f0*/  UMOV UR16, UR7 ;  /* 0x0000000700107c82 */ /* 0x000fe40008000000 */
[----:B------:R-:W-:Y:S01]  /*7800*/  UMOV UR18, UR8 ;  /* 0x0000000800127c82 */ /* 0x000fe20008000000 */
[----:B---3--:R-:W-:-:S06]  /*7810*/  WARPGROUP.ARRIVE ;  /* 0x00000000000079c5 */ /* 0x008fcc0000000000 */
[----:B------:R-:W-:Y:S03]  /*7820*/  QGMMA.64x256x32.F32.E4M3.E4M3 R108, gdesc[UR16], R108, UP0, gsb0 ;  /* 0x03e00000106c79f3 */ /* 0x000fe6000b80086c */
        /* <DEDUP_REMOVED lines=65> */
[----:B-1----:R-:W3:Y:S04]  /*7c40*/  LDL.LU.64 R234, [R1+0x868] ;  /* 0x0008680001ea7983 */ /* 0x002ee80000300a00 */
[----:B------:R-:W4:Y:S04]  /*7c50*/  LDL.LU.64 R232, [R1+0x860] ;  /* 0x0008600001e87983 */ /* 0x000f280000300a00 */
[----:B------:R-:W2:Y:S04]  /*7c60*/  LDL.LU.64 R230, [R1+0x858] ;  /* 0x0008580001e67983 */ /* 0x000ea80000300a00 */
        /* <DEDUP_REMOVED lines=60> */
[----:B------:R-:W2:Y:S01]  /*8030*/  LDL.LU.64 R108, [R1+0x670] ;  /* 0x00067000016c7983 */ /* 0x000ea20000300a00 */
[----:B------:R-:W-:Y:S01]  /*8040*/  UIADD3 UR16, UR7, 0x200, URZ ;  /* 0x0000020007107890 */ /* 0x000fe2000fffe03f */
[----:B------:R-:W-:-:S02]  /*8050*/  UMOV UR17, 0x80000020 ;  /* 0x8000002000117882 */ /* 0x000fc40000000000 */
[----:B---3--:R-:W-:Y:S04]  /*8060*/  STL.64 [R1+0x668], R234 ;  /* 0x000668ea01007387 */ /* 0x008fe80000100a00 */
[----:B----4-:R-:W-:Y:S04]  /*8070*/  STL.64 [R1+0x660], R232 ;  /* 0x000660e801007387 */ /* 0x010fe80000100a00 */
[----:B--2---:R-:W-:Y:S04]  /*8080*/  STL.64 [R1+0x658], R230 ;  /* 0x000658e601007387 */ /* 0x004fe80000100a00 */
        /* <DEDUP_REMOVED lines=38> */
[----:B------:R-:W-:Y:S01]  /*82f0*/  STL.64 [R1+0x520], R152 ;  /* 0x0005209801007387 */ /* 0x000fe20000100a00 */
[----:B------:R-:W-:-:S06]  /*8300*/  WARPGROUP.ARRIVE ;  /* 0x00000000000079c5 */ /* 0x000fcc0000000000 */
[----:B------:R-:W-:Y:S03]  /*8310*/  QGMMA.64x256x32.F32.E4M3.E4M3 R24, gdesc[UR16], R24, UP0, gsb0 ;  /* 0x03e00000101879f3 */ /* 0x000fe6000b800818 */
        /* <DEDUP_REMOVED lines=23> */
[----:B-1----:R-:W2:Y:S04]  /*8490*/  LDL.LU.64 R108, [R1] ;  /* 0x00000000016c7983 */ /* 0x002ea80000300a00 */
        /* <DEDUP_REMOVED lines=63> */
[----:B------:R-:W-:-:S02]  /*8890*/  UIADD3 UR16, UR7, 0x2, URZ ;  /* 0x0000000207107890 */ /* 0x000fc4000fffe03f */
[----:B------:R-:W-:Y:S01]  /*88a0*/  UIADD3 UR18, UR8, 0x2, URZ ;  /* 0x0000000208127890 */ /* 0x000fe2000fffe03f */
[----:B------:R-:W-:Y:S01]  /*88b0*/  UMOV UR17, 0x80000020 ;  /* 0x8000002000117882 */ /* 0x000fe20000000000 */
[----:B------:R-:W-:Y:S01]  /*88c0*/  UMOV UR19, 0x80000020 ;  /* 0x8000002000137882 */ /* 0x000fe20000000000 */
[----:B--2---:R-:W-:-:S06]  /*88d0*/  WARPGROUP.ARRIVE ;  /* 0x00000000000079c5 */ /* 0x004fcc0000000000 */
[----:B------:R-:W-:Y:S03]  /*88e0*/  QGMMA.64x256x32.F32.E4M3.E4M3 R108, gdesc[UR16], R108, gsb0 ;  /* 0x03e00000106c79f3 */ /* 0x000fe6000800086c */
[----:B------:R-:W-:Y:S02]  /*88f0*/  WARPGROUP.DEPBAR.LE gsb0, 0x0 ;  /* 0x00008000000079c5 */ /* 0x000fe40000010000 */
[----:B------:R-:W-:Y:S01]  /*8900*/  STL.64 [R1], R108 ;  /* 0x0000006c01007387 */ /* 0x000fe20000100a00 */
[----:B0-----:R-:W-:-:S03]  /*8910*/  IMAD.MOV.U32 R2, RZ, RZ, R108 ;  /* 0x000000ffff027224 */ /* 0x001fc600078e006c */
        /* <DEDUP_REMOVED lines=63> */
[----:B0-----:R0:W5:Y:S04]  /*8d10*/  LDL.LU.64 R234, [R1+0x668] ;  /* 0x0006680001ea7983 */ /* 0x0011680000300a00 */
[----:B------:R0:W5:Y:S04]  /*8d20*/  LDL.LU.64 R232, [R1+0x660] ;  /* 0x0006600001e87983 */ /* 0x0001680000300a00 */
        /* <DEDUP_REMOVED lines=63> */
[----:B------:R-:W-:Y:S01]  /*9120*/  UMOV UR17, 0x80000020 ;  /* 0x8000002000117882 */ /* 0x000fe20000000000 */
[----:B------:R-:W-:-:S04]  /*9130*/  UIADD3 UR6, UR6, 0x2, URZ ;  /* 0x0000000206067890 */ /* 0x000fc8000fffe03f */
[----:B------:R-:W-:-:S04]  /*9140*/  UISETP.NE.AND UP0, UPT, UR6, UR26, UPT ;  /* 0x0000001a0600728c */ /* 0x000fc8000bf05270 */
[----:B------:R-:W-:-:S06]  /*9150*/  USEL UR7, URZ, 0x1, UP0 ;  /* 0x000000013f077887 */ /* 0x000fcc0008000000 */
[----:B------:R-:W-:Y:S01]  /*9160*/  ISETP.NE.AND P0, PT, RZ, UR7, PT ;  /* 0x00000007ff007c0c */ /* 0x000fe2000bf05270 */
[----:B--2---:R-:W-:-:S06]  /*9170*/  WARPGROUP.ARRIVE ;  /* 0x00000000000079c5 */ /* 0x004fcc0000000000 */
[----:B------:R-:W-:Y:S03]  /*9180*/  QGMMA.64x256x32.F32.E4M3.E4M3 R24, gdesc[UR16], R24, gsb0 ;  /* 0x03e00000101879f3 */ /* 0x000fe60008000818 */
[----:B------:R-:W-:-:S03]  /*9190*/  WARPGROUP.DEPBAR.LE gsb0, 0x0 ;  /* 0x00008000000079c5 */ /* 0x000fc60000010000 */
[----:B0-----:R-:W-:Y:S05]  /*91a0*/  @!P0 BRA `(.L_x_24) ;  /* 0x0000003c000c8947 */ /* 0x001fea0003800000 */
[----:B-----5:R0:W-:Y:S04]  /*91b0*/  STL [R1+0x698], R225 ;  /* 0x000698e101007387 */ /* 0x0201e80000100800 */
[----:B------:R1:W-:Y:S01]  /*91c0*/  STL [R1+0x694], R226 ;  /* 0x000694e201007387 */ /* 0x0003e20000100800 */
[----:B0-----:R-:W-:-:S03]  /*91d0*/  IMAD.MOV.U32 R225, RZ, RZ, R2 ;  /* 0x000000ffffe17224 */ /* 0x001fc600078e0002 */
[----:B-1----:R-:W2:Y:S04]  /*91e0*/  LDL R226, [R1+0x4] ;  /* 0x0000040001e27983 */ /* 0x002ea80000100800 */
[----:B------:R0:W-:Y:S04]  /*91f0*/  STL [R1+0x690], R227 ;  /* 0x000690e301007387 */ /* 0x0001e80000100800 */
[----:B0-----:R-:W3:Y:S04]  /*9200*/  LDL R227, [R1+0x8] ;  /* 0x0000080001e37983 */ /* 0x001ee80000100800 */
[----:B------:R0:W-:Y:S04]  /*9210*/  STL [R1+0x68c], R228 ;  /* 0x00068ce401007387 */ /* 0x0001e80000100800 */
[----:B0-----:R-:W4:Y:S04]  /*9220*/  LDL R228, [R1+0xc] ;  /* 0x00000c0001e47983 */ /* 0x001f280000100800 */
        /* <DEDUP_REMOVED lines=209> */
[----:B0-----:R-:W4:Y:S04]  /*9f40*/  LDL.LU R121, [R1+0x200] ;  /* 0x0002000001797983 */ /* 0x001f280000300800 */
        /* <DEDUP_REMOVED lines=14> */
[----:B------:R-:W4:Y:S04]  /*a030*/  LDL.LU R2, [R1+0x230] ;  /* 0x0002300001027983 */ /* 0x000f280000300800 */
        /* <DEDUP_REMOVED lines=38> */
[----:B------:R0:W-:Y:S01]  /*a2a0*/  STL [R1+0x47c], R148 ;  /* 0x00047c9401007387 */ /* 0x0001e20000100800 */
[----:B------:R-:W-:-:S03]  /*a2b0*/  FADD R3, R225, R3 ;  /* 0x00000003e1037221 */ /* 0x000fc60000000000 */
[----:B0-----:R-:W4:Y:S04]  /*a2c0*/  LDL.LU R148, [R1+0x214] ;  /* 0x0002140001947983 */ /* 0x001f280000300800 */
[----:B------:R0:W-:Y:S01]  /*a2d0*/  STL [R1+0x478], R149 ;  /* 0x0004789501007387 */ /* 0x0001e20000100800 */
[----:B--2---:R-:W-:-:S01]  /*a2e0*/  FADD R4, R226, R4 ;  /* 0x00000004e2047221 */ /* 0x004fc20000000000 */
[----:B---3--:R-:W-:Y:S02]  /*a2f0*/  FADD R5, R227, R5 ;  /* 0x00000005e3057221 */ /* 0x008fe40000000000 */
[----:B0-----:R-:W2:Y:S04]  /*a300*/  LDL R149, [R1+0x1f4] ;  /* 0x0001f40001957983 */ /* 0x001ea80000100800 */
[----:B------:R0:W-:Y:S01]  /*a310*/  STL [R1+0x474], R150 ;  /* 0x0004749601007387 */ /* 0x0001e20000100800 */
[----:B----4-:R-:W-:-:S01]  /*a320*/  FADD R6, R228, R6 ;  /* 0x00000006e4067221 */ /* 0x010fc20000000000 */
[----:B------:R-:W-:-:S02]  /*a330*/  FADD R7, R229, R7 ;  /* 0x00000007e5077221 */ /* 0x000fc40000000000 */
[----:B0-----:R-:W3:Y:S04]  /*a340*/  LDL R150, [R1+0x1c0] ;  /* 0x0001c00001967983 */ /* 0x001ee80000100800 */
[----:B------:R0:W-:Y:S01]  /*a350*/  STL [R1+0x470], R151 ;  /* 0x0004709701007387 */ /* 0x0001e20000100800 */
[----:B------:R-:W-:-:S01]  /*a360*/  FADD R8, R230, R8 ;  /* 0x00000008e6087221 */ /* 0x000fc20000000000 */
[----:B------:R-:W-:Y:S02]  /*a370*/  FADD R9, R231, R9 ;  /* 0x00000009e7097221 */ /* 0x000fe40000000000 */
[----:B0-----:R-:W4:Y:S04]  /*a380*/  LDL R151, [R1+0x1f0] ;  /* 0x0001f00001977983 */ /* 0x001f280000100800 */
[----:B------:R0:W-:Y:S01]  /*a390*/  STL [R1+0x46c], R0 ;  /* 0x00046c0001007387 */ /* 0x0001e20000100800 */
[----:B------:R-:W-:-:S01]  /*a3a0*/  FADD R10, R232, R10 ;  /* 0x0000000ae80a7221 */ /* 0x000fc20000000000 */
[----:B------:R-:W-:-:S02]  /*a3b0*/  FADD R11, R233, R11 ;  /* 0x0000000be90b7221 */ /* 0x000fc40000000000 */
[----:B0-----:R-:W2:Y:S04]  /*a3c0*/  LDL.LU R0, [R1+0x210] ;  /* 0x0002100001007983 */ /* 0x001ea80000300800 */
[----:B------:R-:W3:Y:S04]  /*a3d0*/  LDL.LU R225, [R1+0x698] ;  /* 0x0006980001e17983 */ /* 0x000ee80000300800 */
[----:B------:R-:W4:Y:S04]  /*a3e0*/  LDL.LU R226, [R1+0x694] ;  /* 0x0006940001e27983 */ /* 0x000f280000300800 */
[----:B------:R-:W2:Y:S04]  /*a3f0*/  LDL.LU R227, [R1+0x690] ;  /* 0x0006900001e37983 */ /* 0x000ea80000300800 */
[----:B------:R-:W2:Y:S04]  /*a400*/  LDL.LU R228, [R1+0x68c] ;  /* 0x00068c0001e47983 */ /* 0x000ea80000300800 */
[----:B------:R-:W2:Y:S01]  /*a410*/  LDL.LU R229, [R1+0x688] ;  /* 0x0006880001e57983 */ /* 0x000ea20000300800 */
[----:B------:R-:W-:-:S03]  /*a420*/  FADD R12, R234, R12 ;  /* 0x0000000cea0c7221 */ /* 0x000fc60000000000 */
[----:B------:R-:W2:Y:S01]  /*a430*/  LDL.LU R230, [R1+0x684] ;  /* 0x0006840001e67983 */ /* 0x000ea20000300800 */
[----:B------:R-:W-:-:S03]  /*a440*/  FADD R13, R235, R13 ;  /* 0x0000000deb0d7221 */ /* 0x000fc60000000000 */
[----:B------:R-:W2:Y:S04]  /*a450*/  LDL.LU R231, [R1+0x680] ;  /* 0x0006800001e77983 */ /* 0x000ea80000300800 */
[----:B------:R-:W2:Y:S04]  /*a460*/  LDL.LU R232, [R1+0x67c] ;  /* 0x00067c0001e87983 */ /* 0x000ea80000300800 */
[----:B------:R-:W2:Y:S04]  /*a470*/  LDL.LU R233, [R1+0x678] ;  /* 0x0006780001e97983 */ /* 0x000ea80000300800 */
[----:B------:R-:W2:Y:S04]  /*a480*/  LDL.LU R234, [R1+0x674] ;  /* 0x0006740001ea7983 */ /* 0x000ea80000300800 */
[----:B------:R-:W2:Y:S01]  /*a490*/  LDL.LU R235, [R1+0x670] ;  /* 0x0006700001eb7983 */ /* 0x000ea20000300800 */
[----:B------:R-:W-:-:S01]  /*a4a0*/  FADD R14, R24, R14 ;  /* 0x0000000e180e7221 */ /* 0x000fc20000000000 */
[----:B------:R-:W-:Y:S01]  /*a4b0*/  FADD R15, R25, R15 ;  /* 0x0000000f190f7221 */ /* 0x000fe20000000000 */
[----:B------:R-:W-:-:S01]  /*a4c0*/  FADD R16, R26, R16 ;  /* 0x000000101a107221 */ /* 0x000fc20000000000 */
[----:B------:R-:W2:Y:S01]  /*a4d0*/  LDL.LU R24, [R1+0x66c] ;  /* 0x00066c0001187983 */ /* 0x000ea20000300800 */
[----:B------:R-:W-:-:S01]  /*a4e0*/  FADD R17, R27, R17 ;  /* 0x000000111b117221 */ /* 0x000fc20000000000 */
[----:B------:R-:W-:-:S02]  /*a4f0*/  FADD R18, R28, R18 ;  /* 0x000000121c127221 */ /* 0x000fc40000000000 */
[----:B------:R-:W2:Y:S01]  /*a500*/  LDL.LU R25, [R1+0x668] ;  /* 0x0006680001197983 */ /* 0x000ea20000300800 */
[----:B------:R-:W-:-:S03]  /*a510*/  FADD R19, R29, R19 ;  /* 0x000000131d137221 */ /* 0x000fc60000000000 */
        /* <DEDUP_REMOVED lines=155> */
[----:B---3--:R-:W-:-:S03]  /*aed0*/  FADD R225, R107, R225 ;  /* 0x000000e16be17221 */ /* 0x008fc60000000000 */
[----:B------:R-:W3:Y:S01]  /*aee0*/  LDL.LU R104, [R1+0x52c] ;  /* 0x00052c0001687983 */ /* 0x000ee20000300800 */
[----:B----4-:R-:W-:-:S03]  /*aef0*/  FADD R226, R108, R226 ;  /* 0x000000e26ce27221 */ /* 0x010fc60000000000 */
[----:B------:R-:W4:Y:S01]  /*af00*/  LDL.LU R105, [R1+0x528] ;  /* 0x0005280001697983 */ /* 0x000f220000300800 */
[----:B--2---:R-:W-:-:S03]  /*af10*/  FADD R227, R109, R227 ;  /* 0x000000e36de37221 */ /* 0x004fc60000000000 */
        /* <DEDUP_REMOVED lines=15> */
[----:B------:R-:W-:-:S01]  /*b010*/  FADD R235, R117, R235 ;  /* 0x000000eb75eb7221 */ /* 0x000fc20000000000 */
[----:B------:R-:W-:Y:S02]  /*b020*/  FADD R121, R120, R121 ;  /* 0x0000007978797221 */ /* 0x000fe40000000000 */
[----:B------:R-:W2:Y:S01]  /*b030*/  LDL.LU R114, [R1+0x504] ;  /* 0x0005040001727983 */ /* 0x000ea20000300800 */
[----:B------:R-:W-:-:S03]  /*b040*/  FADD R236, R118, R236 ;  /* 0x000000ec76ec7221 */ /* 0x000fc60000000000 */
[----:B------:R-:W2:Y:S01]  /*b050*/  LDL.LU R115, [R1+0x500] ;  /* 0x0005000001737983 */ /* 0x000ea20000300800 */
[----:B------:R-:W-:-:S03]  /*b060*/  FADD R237, R119, R237 ;  /* 0x000000ed77ed7221 */ /* 0x000fc60000000000 */
[----:B------:R-:W2:Y:S01]  /*b070*/  LDL.LU R116, [R1+0x4fc] ;  /* 0x0004fc0001747983 */ /* 0x000ea20000300800 */
[----:B------:R-:W-:-:S03]  /*b080*/  FADD R123, R122, R123 ;  /* 0x0000007b7a7b7221 */ /* 0x000fc60000000000 */
[----:B------:R-:W2:Y:S04]  /*b090*/  LDL.LU R117, [R1+0x4f8] ;  /* 0x0004f80001757983 */ /* 0x000ea80000300800 */
[----:B------:R-:W2:Y:S01]  /*b0a0*/  LDL.LU R118, [R1+0x4f4] ;  /* 0x0004f40001767983 */ /* 0x000ea20000300800 */
[----:B------:R-:W-:-:S03]  /*b0b0*/  FADD R125, R124, R125 ;  /* 0x0000007d7c7d7221 */ /* 0x000fc60000000000 */
[----:B------:R-:W2:Y:S04]  /*b0c0*/  LDL.LU R119, [R1+0x4f0] ;  /* 0x0004f00001777983 */ /* 0x000ea80000300800 */
[----:B------:R-:W2:Y:S04]  /*b0d0*/  LDL.LU R120, [R1+0x4ec] ;  /* 0x0004ec0001787983 */ /* 0x000ea80000300800 */
[----:B------:R0:W-:Y:S01]  /*b0e0*/  STL [R1+0x200], R121 ;  /* 0x0002007901007387 */ /* 0x0001e20000100800 */
[----:B------:R-:W-:-:S01]  /*b0f0*/  FADD R127, R126, R127 ;  /* 0x0000007f7e7f7221 */ /* 0x000fc20000000000 */
[----:B------:R-:W-:Y:S01]  /*b100*/  FADD R0, R128, R0 ;  /* 0x0000000080007221 */ /* 0x000fe20000000000 */
[----:B------:R-:W-:-:S01]  /*b110*/  FADD R148, R150, R148 ;  /* 0x0000009496947221 */ /* 0x000fc20000000000 */
[----:B0-----:R-:W2:Y:S04]  /*b120*/  LDL.LU R121, [R1+0x4e8] ;  /* 0x0004e80001797983 */ /* 0x001ea80000300800 */
        /* <DEDUP_REMOVED lines=9> */
[----:B------:R-:W-:-:S02]  /*b1c0*/  FADD R136, R137, R136 ;  /* 0x0000008889887221 */ /* 0x000fc40000000000 */
[----:B0-----:R-:W2:Y:S04]  /*b1d0*/  LDL.LU R125, [R1+0x4d8] ;  /* 0x0004d800017d7983 */ /* 0x001ea80000300800 */
[----:B------:R-:W2:Y:S04]  /*b1e0*/  LDL.LU R126, [R1+0x4d4] ;  /* 0x0004d400017e7983 */ /* 0x000ea80000300800 */
[----:B------:R0:W-:Y:S01]  /*b1f0*/  STL [R1+0x20c], R127 ;  /* 0x00020c7f01007387 */ /* 0x0001e20000100800 */
[----:B------:R-:W-:-:S01]  /*b200*/  FADD R132, R134, R132 ;  /* 0x0000008486847221 */ /* 0x000fc20000000000 */
[----:B------:R-:W-:-:S02]  /*b210*/  FADD R2, R130, R2 ;  /* 0x0000000282027221 */ /* 0x000fc40000000000 */
[----:B0-----:R-:W2:Y:S04]  /*b220*/  LDL.LU R127, [R1+0x4d0] ;  /* 0x0004d000017f7983 */ /* 0x001ea80000300800 */
[----:B------:R-:W2:Y:S04]  /*b230*/  LDL.LU R128, [R1+0x4cc] ;  /* 0x0004cc0001807983 */ /* 0x000ea80000300800 */
[----:B------:R-:W-:Y:S04]  /*b240*/  STL [R1+0x210], R0 ;  /* 0x0002100001007387 */ /* 0x000fe80000100800 */
[----:B------:R-:W-:Y:S04]  /*b250*/  STL [R1+0x214], R148 ;  /* 0x0002149401007387 */ /* 0x000fe80000100800 */
[----:B------:R-:W-:Y:S04]  /*b260*/  STL [R1+0x218], R144 ;  /* 0x0002189001007387 */ /* 0x000fe80000100800 */
[----:B------:R-:W-:Y:S04]  /*b270*/  STL [R1+0x21c], R142 ;  /* 0x00021c8e01007387 */ /* 0x000fe80000100800 */
[----:B------:R-:W-:Y:S04]  /*b280*/  STL [R1+0x220], R140 ;  /* 0x0002208c01007387 */ /* 0x000fe80000100800 */
[----:B------:R-:W-:Y:S04]  /*b290*/  STL [R1+0x224], R138 ;  /* 0x0002248a01007387 */ /* 0x000fe80000100800 */
[----:B------:R-:W3:Y:S04]  /*b2a0*/  LDL.LU R130, [R1+0x234] ;  /* 0x0002340001827983 */ /* 0x000ee80000300800 */
[----:B------:R-:W-:Y:S04]  /*b2b0*/  STL [R1+0x228], R136 ;  /* 0x0002288801007387 */ /* 0x000fe80000100800 */
[----:B------:R0:W-:Y:S04]  /*b2c0*/  STL [R1+0x22c], R132 ;  /* 0x00022c8401007387 */ /* 0x0001e80000100800 */
[----:B0-----:R-:W4:Y:S04]  /*b2d0*/  LDL.LU R132, [R1+0x238] ;  /* 0x0002380001847983 */ /* 0x001f280000300800 */
[----:B------:R-:W2:Y:S04]  /*b2e0*/  LDL.LU R134, [R1+0x23c] ;  /* 0x00023c0001867983 */ /* 0x000ea80000300800 */
[----:B------:R0:W-:Y:S04]  /*b2f0*/  STL [R1+0x230], R2 ;  /* 0x0002300201007387 */ /* 0x0001e80000100800 */
[----:B------:R-:W2:Y:S04]  /*b300*/  LDL.LU R136, [R1+0x240] ;  /* 0x0002400001887983 */ /* 0x000ea80000300800 */
        /* <DEDUP_REMOVED lines=11> */
[----:B0-----:R-:W2:Y:S04]  /*b3c0*/  LDL.LU R2, [R1+0x270] ;  /* 0x0002700001027983 */ /* 0x001ea80000300800 */
[----:B------:R-:W2:Y:S01]  /*b3d0*/  LDL.LU R0, [R1+0x274] ;  /* 0x0002740001007983 */ /* 0x000ea20000300800 */
[----:B---3--:R-:W-:-:S03]  /*b3e0*/  FADD R130, R129, R130 ;  /* 0x0000008281827221 */ /* 0x008fc60000000000 */
[----:B------:R-:W3:Y:S04]  /*b3f0*/  LDL.LU R129, [R1+0x4c8] ;  /* 0x0004c80001817983 */ /* 0x000ee80000300800 */
[----:B------:R0:W-:Y:S04]  /*b400*/  STL [R1+0x234], R130 ;  /* 0x0002348201007387 */ /* 0x0001e80000100800 */
[----:B0-----:R-:W3:Y:S01]  /*b410*/  LDL.LU R130, [R1+0x4c4] ;  /* 0x0004c40001827983 */ /* 0x001ee20000300800 */
[----:B----4-:R-:W-:-:S03]  /*b420*/  FADD R132, R131, R132 ;  /* 0x0000008483847221 */ /* 0x010fc60000000000 */
[----:B------:R-:W4:Y:S01]  /*b430*/  LDL.LU R131, [R1+0x4c0] ;  /* 0x0004c00001837983 */ /* 0x000f220000300800 */
[----:B--2---:R-:W-:-:S03]  /*b440*/  FADD R134, R133, R134 ;  /* 0x0000008685867221 */ /* 0x004fc60000000000 */
[----:B------:R0:W-:Y:S01]  /*b450*/  STL [R1+0x238], R132 ;  /* 0x0002388401007387 */ /* 0x0001e20000100800 */
[----:B------:R-:W-:-:S03]  /*b460*/  FADD R136, R135, R136 ;  /* 0x0000008887887221 */ /* 0x000fc60000000000 */
[----:B0-----:R-:W2:Y:S01]  /*b470*/  LDL.LU R132, [R1+0x4bc] ;  /* 0x0004bc0001847983 */ /* 0x001ea20000300800 */
[----:B------:R-:W-:-:S03]  /*b480*/  FADD R150, R151, R150 ;  /* 0x0000009697967221 */ /* 0x000fc60000000000 */
[----:B------:R-:W2:Y:S01]  /*b490*/  LDL.LU R133, [R1+0x4b8] ;  /* 0x0004b80001857983 */ /* 0x000ea20000300800 */
[----:B------:R-:W-:-:S03]  /*b4a0*/  FADD R148, R149, R148 ;  /* 0x0000009495947221 */ /* 0x000fc60000000000 */
[----:B------:R0:W-:Y:S01]  /*b4b0*/  STL [R1+0x23c], R134 ;  /* 0x00023c8601007387 */ /* 0x0001e20000100800 */
[----:B------:R-:W-:-:S01]  /*b4c0*/  FADD R146, R147, R146 ;  /* 0x0000009293927221 */ /* 0x000fc20000000000 */
[----:B------:R-:W-:Y:S02]  /*b4d0*/  FADD R144, R145, R144 ;  /* 0x0000009091907221 */ /* 0x000fe40000000000 */
[----:B0-----:R-:W2:Y:S01]  /*b4e0*/  LDL.LU R134, [R1+0x4b4] ;  /* 0x0004b40001867983 */ /* 0x001ea20000300800 */
[----:B------:R-:W-:-:S03]  /*b4f0*/  FADD R143, R24, R143 ;  /* 0x0000008f188f7221 */ /* 0x000fc60000000000 */
[----:B------:R-:W2:Y:S01]  /*b500*/  LDL.LU R135, [R1+0x4b0] ;  /* 0x0004b00001877983 */ /* 0x000ea20000300800 */
[----:B------:R-:W-:-:S03]  /*b510*/  FADD R142, R25, R142 ;  /* 0x0000008e198e7221 */ /* 0x000fc60000000000 */
[----:B------:R0:W-:Y:S01]  /*b520*/  STL [R1+0x240], R136 ;  /* 0x0002408801007387 */ /* 0x0001e20000100800 */
[----:B------:R-:W-:-:S01]  /*b530*/  FADD R141, R26, R141 ;  /* 0x0000008d1a8d7221 */ /* 0x000fc20000000000 */
[----:B------:R-:W-:Y:S01]  /*b540*/  FADD R140, R27, R140 ;  /* 0x0000008c1b8c7221 */ /* 0x000fe20000000000 */
[----:B------:R-:W-:-:S01]  /*b550*/  FADD R139, R28, R139 ;  /* 0x0000008b1c8b7221 */ /* 0x000fc20000000000 */
[----:B0-----:R-:W2:Y:S01]  /*b560*/  LDL.LU R136, [R1+0x4ac] ;  /* 0x0004ac0001887983 */ /* 0x001ea20000300800 */
[----:B------:R-:W-:-:S03]  /*b570*/  FADD R138, R29, R138 ;  /* 0x0000008a1d8a7221 */ /* 0x000fc60000000000 */
[----:B------:R0:W-:Y:S01]  /*b580*/  STL [R1+0x244], R150 ;  /* 0x0002449601007387 */ /* 0x0001e20000100800 */
[----:B------:R-:W-:-:S03]  /*b590*/  FADD R137, R30, R137 ;  /* 0x000000891e897221 */ /* 0x000fc60000000000 */
[----:B------:R1:W-:Y:S01]  /*b5a0*/  STL [R1+0x248], R148 ;  /* 0x0002489401007387 */ /* 0x0003e20000100800 */
[----:B------:R-:W-:-:S03]  /*b5b0*/  FADD R2, R31, R2 ;  /* 0x000000021f027221 */ /* 0x000fc60000000000 */
[----:B------:R1:W-:Y:S01]  /*b5c0*/  STL [R1+0x24c], R146 ;  /* 0x00024c9201007387 */ /* 0x0003e20000100800 */
[----:B------:R-:W-:-:S03]  /*b5d0*/  FADD R0, R32, R0 ;  /* 0x0000000020007221 */ /* 0x000fc60000000000 */
[----:B------:R1:W-:Y:S04]  /*b5e0*/  STL [R1+0x250], R144 ;  /* 0x0002509001007387 */ /* 0x0003e80000100800 */
[----:B------:R1:W-:Y:S04]  /*b5f0*/  STL [R1+0x254], R143 ;  /* 0x0002548f01007387 */ /* 0x0003e80000100800 */
[----:B------:R1:W-:Y:S04]  /*b600*/  STL [R1+0x258], R142 ;  /* 0x0002588e01007387 */ /* 0x0003e80000100800 */
[----:B------:R1:W-:Y:S04]  /*b610*/  STL [R1+0x25c], R141 ;  /* 0x00025c8d01007387 */ /* 0x0003e80000100800 */
[----:B------:R1:W-:Y:S04]  /*b620*/  STL [R1+0x260], R140 ;  /* 0x0002608c01007387 */ /* 0x0003e80000100800 */
[----:B------:R1:W-:Y:S04]  /*b630*/  STL [R1+0x264], R139 ;  /* 0x0002648b01007387 */ /* 0x0003e80000100800 */
[----:B------:R1:W-:Y:S04]  /*b640*/  STL [R1+0x268], R138 ;  /* 0x0002688a01007387 */ /* 0x0003e80000100800 */
[----:B------:R-:W3:Y:S04]  /*b650*/  LDL.LU R151, [R1+0x278] ;  /* 0x0002780001977983 */ /* 0x000ee80000300800 */
[----:B------:R1:W-:Y:S04]  /*b660*/  STL [R1+0x26c], R137 ;  /* 0x00026c8901007387 */ /* 0x0003e80000100800 */
[----:B0-----:R-:W4:Y:S04]  /*b670*/  LDL.LU R150, [R1+0x27c] ;  /* 0x00027c0001967983 */ /* 0x001f280000300800 */
[----:B------:R0:W-:Y:S04]  /*b680*/  STL [R1+0x270], R2 ;  /* 0x0002700201007387 */ /* 0x0001e80000100800 */
[----:B------:R-:W2:Y:S04]  /*b690*/  LDL.LU R149, [R1+0x280] ;  /* 0x0002800001957983 */ /* 0x000ea80000300800 */
[----:B------:R0:W-:Y:S04]  /*b6a0*/  STL [R1+0x274], R0 ;  /* 0x0002740001007387 */ /* 0x0001e80000100800 */
[----:B-1----:R-:W2:Y:S04]  /*b6b0*/  LDL.LU R148, [R1+0x284] ;  /* 0x0002840001947983 */ /* 0x002ea80000300800 */
        /* <DEDUP_REMOVED lines=13> */
[----:B---3--:R-:W-:-:S05]  /*b790*/  FADD R151, R33, R151 ;  /* 0x0000009721977221 */ /* 0x008fca0000000000 */
[----:B------:R0:W-:Y:S01]  /*b7a0*/  STL [R1+0x278], R151 ;  /* 0x0002789701007387 */ /* 0x0001e20000100800 */
[----:B----4-:R-:W-:-:S05]  /*b7b0*/  FADD R150, R34, R150 ;  /* 0x0000009622967221 */ /* 0x010fca0000000000 */
[----:B------:R1:W-:Y:S01]  /*b7c0*/  STL [R1+0x27c], R150 ;  /* 0x00027c9601007387 */ /* 0x0003e20000100800 */
[----:B--2---:R-:W-:-:S05]  /*b7d0*/  FADD R149, R35, R149 ;  /* 0x0000009523957221 */ /* 0x004fca0000000000 */
[----:B------:R2:W-:Y:S01]  /*b7e0*/  STL [R1+0x280], R149 ;  /* 0x0002809501007387 */ /* 0x0005e20000100800 */
[----:B------:R-:W-:-:S01]  /*b7f0*/  FADD R148, R36, R148 ;  /* 0x0000009424947221 */ /* 0x000fc20000000000 */
[----:B------:R-:W-:-:S04]  /*b800*/  FADD R147, R37, R147 ;  /* 0x0000009325937221 */ /* 0x000fc80000000000 */
[----:B------:R3:W-:Y:S01]  /*b810*/  STL [R1+0x284], R148 ;  /* 0x0002849401007387 */ /* 0x0007e20000100800 */
[----:B------:R-:W-:-:S03]  /*b820*/  FADD R146, R38, R146 ;  /* 0x0000009226927221 */ /* 0x000fc60000000000 */
        /* <DEDUP_REMOVED lines=20> */
[----:B0-----:R-:W4:Y:S01]  /*b970*/  LDL.LU R151, [R1+0x2bc] ;  /* 0x0002bc0001977983 */ /* 0x001f220000300800 */
[----:B------:R-:W-:-:S03]  /*b980*/  FADD R0, R49, R0 ;  /* 0x0000000031007221 */ /* 0x000fc60000000000 */
[----:B------:R0:W-:Y:S04]  /*b990*/  STL [R1+0x2b0], R137 ;  /* 0x0002b08901007387 */ /* 0x0001e80000100800 */
[----:B-1----:R-:W4:Y:S04]  /*b9a0*/  LDL.LU R150, [R1+0x2c0] ;  /* 0x0002c00001967983 */ /* 0x002f280000300800 */
[----:B------:R1:W-:Y:S04]  /*b9b0*/  STL [R1+0x2b4], R2 ;  /* 0x0002b40201007387 */ /* 0x0003e80000100800 */
[----:B--2---:R-:W2:Y:S04]  /*b9c0*/  LDL.LU R149, [R1+0x2c4] ;  /* 0x0002c40001957983 */ /* 0x004ea80000300800 */
[----:B------:R1:W-:Y:S04]  /*b9d0*/  STL [R1+0x2b8], R0 ;  /* 0x0002b80001007387 */ /* 0x0003e80000100800 */
[----:B---3--:R-:W3:Y:S04]  /*b9e0*/  LDL.LU R148, [R1+0x2c8] ;  /* 0x0002c80001947983 */ /* 0x008ee80000300800 */
[----:B----4-:R-:W4:Y:S04]  /*b9f0*/  LDL.LU R147, [R1+0x2cc] ;  /* 0x0002cc0001937983 */ /* 0x010f280000300800 */
[----:B------:R-:W4:Y:S04]  /*ba00*/  LDL.LU R146, [R1+0x2d0] ;  /* 0x0002d00001927983 */ /* 0x000f280000300800 */
        /* <DEDUP_REMOVED lines=8> */
[----:B0-----:R-:W4:Y:S04]  /*ba90*/  LDL.LU R137, [R1+0x2f4] ;  /* 0x0002f40001897983 */ /* 0x001f280000300800 */
[----:B-1----:R-:W4:Y:S04]  /*baa0*/  LDL.LU R2, [R1+0x2f8] ;  /* 0x0002f80001027983 */ /* 0x002f280000300800 */
[----:B------:R-:W4:Y:S01]  /*bab0*/  LDL.LU R0, [R1+0x2fc] ;  /* 0x0002fc0001007983 */ /* 0x000f220000300800 */
[----:B------:R-:W-:-:S01]  /*bac0*/  FADD R151, R50, R151 ;  /* 0x0000009732977221 */ /* 0x000fc20000000000 */
[----:B------:R-:W-:-:S04]  /*bad0*/  FADD R150, R51, R150 ;  /* 0x0000009633967221 */ /* 0x000fc80000000000 */
[----:B------:R0:W-:Y:S01]  /*bae0*/  STL [R1+0x2bc], R151 ;  /* 0x0002bc9701007387 */ /* 0x0001e20000100800 */
[----:B--2---:R-:W-:-:S03]  /*baf0*/  FADD R149, R52, R149 ;  /* 0x0000009534957221 */ /* 0x004fc60000000000 */
[----:B------:R1:W-:Y:S01]  /*bb00*/  STL [R1+0x2c0], R150 ;  /* 0x0002c09601007387 */ /* 0x0003e20000100800 */
[----:B---3--:R-:W-:-:S03]  /*bb10*/  FADD R148, R53, R148 ;  /* 0x0000009435947221 */ /* 0x008fc60000000000 */
[----:B------:R2:W-:Y:S01]  /*bb20*/  STL [R1+0x2c4], R149 ;  /* 0x0002c49501007387 */ /* 0x0005e20000100800 */
[----:B----4-:R-:W-:-:S03]  /*bb30*/  FADD R147, R54, R147 ;  /* 0x0000009336937221 */ /* 0x010fc60000000000 */
        /* <DEDUP_REMOVED lines=198> */
[----:B------:R-:W-:Y:S01]  /*c7a0*/  STL [R1+0x3cc], R151 ;  /* 0x0003cc9701007387 */ /* 0x000fe20000100800 */
[----:B--2---:R-:W-:-:S03]  /*c7b0*/  FADD R149, R120, R149 ;  /* 0x0000009578957221 */ /* 0x004fc60000000000 */
[----:B------:R-:W-:Y:S01]  /*c7c0*/  STL [R1+0x3d0], R150 ;  /* 0x0003d09601007387 */ /* 0x000fe20000100800 */
[----:B---3--:R-:W-:-:S03]  /*c7d0*/  FADD R148, R121, R148 ;  /* 0x0000009479947221 */ /* 0x008fc60000000000 */
[----:B------:R-:W-:Y:S01]  /*c7e0*/  STL [R1+0x3d4], R149 ;  /* 0x0003d49501007387 */ /* 0x000fe20000100800 */
[----:B----4-:R-:W-:-:S03]  /*c7f0*/  FADD R147, R122, R147 ;  /* 0x000000937a937221 */ /* 0x010fc60000000000 */
[----:B------:R-:W-:Y:S01]  /*c800*/  STL [R1+0x3d8], R148 ;  /* 0x0003d89401007387 */ /* 0x000fe20000100800 */
[----:B------:R-:W-:-:S03]  /*c810*/  FADD R146, R123, R146 ;  /* 0x000000927b927221 */ /* 0x000fc60000000000 */
        /* <DEDUP_REMOVED lines=18> */
[----:B------:R-:W-:Y:S04]  /*c940*/  STL [R1+0x400], R138 ;  /* 0x0004008a01007387 */ /* 0x000fe80000100800 */
[----:B------:R0:W-:Y:S04]  /*c950*/  STL [R1+0x404], R137 ;  /* 0x0004048901007387 */ /* 0x0001e80000100800 */
[----:B0-----:R-:W2:Y:S01]  /*c960*/  LDL.LU R137, [R1+0x410] ;  /* 0x0004100001897983 */ /* 0x001ea20000300800 */
[----:B------:R-:W-:-:S01]  /*c970*/  FADD R2, R133, R2 ;  /* 0x0000000285027221 */ /* 0x000fc20000000000 */
[----:B------:R-:W-:-:S02]  /*c980*/  FADD R0, R134, R0 ;  /* 0x0000000086007221 */ /* 0x000fc40000000000 */
[----:B------:R-:W3:Y:S04]  /*c990*/  LDL.LU R138, [R1+0x414] ;  /* 0x00041400018a7983 */ /* 0x000ee80000300800 */
[----:B------:R-:W-:Y:S04]  /*c9a0*/  STL [R1+0x408], R2 ;  /* 0x0004080201007387 */ /* 0x000fe80000100800 */
[----:B------:R-:W4:Y:S04]  /*c9b0*/  LDL.LU R139, [R1+0x418] ;  /* 0x00041800018b7983 */ /* 0x000f280000300800 */
[----:B------:R0:W-:Y:S04]  /*c9c0*/  STL [R1+0x40c], R0 ;  /* 0x00040c0001007387 */ /* 0x0001e80000100800 */
        /* <DEDUP_REMOVED lines=13> */
[----:B------:R-:W4:Y:S01]  /*caa0*/  LDL.LU R2, [R1+0x450] ;  /* 0x0004500001027983 */ /* 0x000f220000300800 */
[----:B--2---:R-:W-:-:S05]  /*cab0*/  FADD R137, R135, R137 ;  /* 0x0000008987897221 */ /* 0x004fca0000000000 */
[----:B------:R0:W-:Y:S04]  /*cac0*/  STL [R1+0x410], R137 ;  /* 0x0004108901007387 */ /* 0x0001e80000100800 */
[----:B0-----:R-:W4:Y:S01]  /*cad0*/  LDL.LU R137, [R1+0x4a8] ;  /* 0x0004a80001897983 */ /* 0x001f220000300800 */
[----:B---3--:R-:W-:-:S05]  /*cae0*/  FADD R138, R136, R138 ;  /* 0x0000008a888a7221 */ /* 0x008fca0000000000 */
[----:B------:R0:W-:Y:S04]  /*caf0*/  STL [R1+0x414], R138 ;  /* 0x0004148a01007387 */ /* 0x0001e80000100800 */
[----:B0-----:R-:W2:Y:S01]  /*cb00*/  LDL.LU R138, [R1+0x4a4] ;  /* 0x0004a400018a7983 */ /* 0x001ea20000300800 */
[----:B----4-:R-:W-:-:S05]  /*cb10*/  FADD R139, R137, R139 ;  /* 0x0000008b898b7221 */ /* 0x010fca0000000000 */
[----:B------:R0:W-:Y:S04]  /*cb20*/  STL [R1+0x418], R139 ;  /* 0x0004188b01007387 */ /* 0x0001e80000100800 */
[----:B0-----:R-:W3:Y:S01]  /*cb30*/  LDL.LU R139, [R1+0x4a0] ;  /* 0x0004a000018b7983 */ /* 0x001ee20000300800 */
[----:B--2---:R-:W-:-:S05]  /*cb40*/  FADD R140, R138, R140 ;  /* 0x0000008c8a8c7221 */ /* 0x004fca0000000000 */
[----:B------:R0:W-:Y:S04]  /*cb50*/  STL [R1+0x41c], R140 ;  /* 0x00041c8c01007387 */ /* 0x0001e80000100800 */
[----:B0-----:R-:W2:Y:S01]  /*cb60*/  LDL.LU R140, [R1+0x49c] ;  /* 0x00049c00018c7983 */ /* 0x001ea20000300800 */
[----:B---3--:R-:W-:-:S05]  /*cb70*/  FADD R141, R139, R141 ;  /* 0x0000008d8b8d7221 */ /* 0x008fca0000000000 */
        /* <DEDUP_REMOVED lines=34> */
[----:B0-----:R0:W5:Y:S01]  /*cda0*/  LDL.LU R0, [R1+0x46c] ;  /* 0x00046c0001007983 */ /* 0x0011620000300800 */
[----:B------:R-:W-:Y:S01]  /*cdb0*/  UMOV UR6, URZ ;  /* 0x0000003f00067c82 */ /* 0x000fe20008000000 */
[----:B---3--:R-:W-:-:S05]  /*cdc0*/  FADD R2, R2, R151 ;  /* 0x0000009702027221 */ /* 0x008fca0000000000 */
[----:B------:R0:W-:Y:S02]  /*cdd0*/  STL [R1+0x450], R2 ;  /* 0x0004500201007387 */ /* 0x0001e40000100800 */
.L_x_24:
[----:B------:R-:W-:Y:S05]  /*cde0*/  @!P1 BRA `(.L_x_25) ;  /* 0x0000000000049947 */ /* 0x000fea0003800000 */
[----:B------:R-:W-:Y:S01]  /*cdf0*/  BPT.TRAP 0x1 ;  /* 0x000000040000795c */ /* 0x000fe20000300000 */
.L_x_25:
[----:B------:R-:W-:Y:S02]  /*ce00*/  UISETP.GT.U32.AND UP0, UPT, UR13, 0x1, UPT ;  /* 0x000000010d00788c */ /* 0x000fe4000bf04070 */
[----:B------:R-:W-:-:S04]  /*ce10*/  ULEA UR8, UR25, UR11, 0x3 ;  /* 0x0000000b19087291 */ /* 0x000fc8000f8e183f */
[----:B------:R-:W-:Y:S01]  /*ce20*/  UIADD3 UR8, UR8, 0x38, URZ ;  /* 0x0000003808087890 */ /* 0x000fe2000fffe03f */
[----:B------:R-:W-:-:S03]  /*ce30*/  PLOP3.LUT P0, PT, PT, PT, UP0, 0x80, 0x0 ;  /* 0x000000000000781c */ /* 0x000fc60003f0f008 */
[----:B------:R-:W-:-:S09]  /*ce40*/  UPRMT UR8, URZ, 0x654, UR8 ;  /* 0x000006543f087896 */ /* 0x000fd20008000008 */
[----:B------:R-:W-:Y:S01]  /*ce50*/  SYNCS.ARRIVE.TRANS64.RED.A1T0 RZ, [UR8], RZ ;  /* 0x000000ffffff79a7 */ /* 0x000fe20008100408 */
[----:B------:R-:W-:Y:S05]  /*ce60*/  @P0 BRA `(.L_x_26) ;  /* 0x0000000000040947 */ /* 0x000fea0003800000 */
[----:B------:R-:W-:Y:S01]  /*ce70*/  BPT.TRAP 0x1 ;  /* 0x000000040000795c */ /* 0x000fe20000300000 */
.L_x_26:
[----:B------:R-:W-:Y:S02]  /*ce80*/  UISETP.GT.AND UP2, UPT, UR24, 0x1, UPT ;  /* 0x000000011800788c */ /* 0x000fe4000bf44270 */
[----:B------:R-:W-:Y:S02]  /*ce90*/  UIADD3 UR14, UR14, 0x1, URZ ;  /* 0x000000010e0e7890 */ /* 0x000fe4000fffe03f */
[----:B------:R-:W-:Y:S02]  /*cea0*/  UIADD3 UR25, UR25, 0x1, URZ ;  /* 0x0000000119197890 */ /* 0x000fe4000fffe03f */
[----:B------:R-:W-:Y:S01]  /*ceb0*/  PLOP3.LUT P0, PT, PT, PT, UP2, 0x80, 0x0 ;  /* 0x000000000000781c */ /* 0x000fe20003f0f028 */
[----:B------:R-:W-:Y:S02]  /*cec0*/  UISETP.NE.AND UP0, UPT, UR14, 0x7, UPT ;  /* 0x000000070e00788c */ /* 0x000fe4000bf05270 */
[----:B------:R-:W-:Y:S02]  /*ced0*/  UISETP.NE.AND UP1, UPT, UR25, 0x7, UPT ;  /* 0x000000071900788c */ /* 0x000fe4000bf25270 */
[----:B------:R-:W-:-:S02]  /*cee0*/  USEL UR8, URZ, 0x1, UP0 ;  /* 0x000000013f087887 */ /* 0x000fc40008000000 */
[----:B------:R-:W-:Y:S02]  /*cef0*/  UIADD3 UR24, UR24, -0x1, URZ ;  /* 0xffffffff18187890 */ /* 0x000fe4000fffe03f */
[----:B------:R-:W-:Y:S02]  /*cf00*/  USEL UR14, UR14, URZ, UP0 ;  /* 0x0000003f0e0e7287 */ /* 0x000fe40008000000 */
[----:B-----5:R-:W-:Y:S01]  /*cf10*/  LOP3.LUT R0, R0, UR8, RZ, 0x3c, !PT ;  /* 0x0000000800007c12 */ /* 0x020fe2000f8e3cff */
[----:B------:R-:W-:Y:S01]  /*cf20*/  USEL UR25, UR25, URZ, UP1 ;  /* 0x0000003f19197287 */ /* 0x000fe20008800000 */
[----:B------:R-:W-:Y:S01]  /*cf30*/  UMOV UR8, 0x1 ;  /* 0x0000000100087882 */ /* 0x000fe20000000000 */
[----:B------:R-:W-:Y:S10]  /*cf40*/  @P0 BRA `(.L_x_27) ;  /* 0xffffff9c00bc0947 */ /* 0x000ff4000383ffff */
.L_x_19:
[----:B------:R-:W-:-:S04]  /*cf50*/  UISETP.NE.AND UP0, UPT, UR6, URZ, UPT ;  /* 0x0000003f0600728c */ /* 0x000fc8000bf05270 */
[----:B------:R-:W-:-:S06]  /*cf60*/  USEL UR6, URZ, 0x1, !UP0 ;  /* 0x000000013f067887 */ /* 0x000fcc000c000000 */
[----:B------:R-:W-:-:S13]  /*cf70*/  ISETP.NE.AND P0, PT, RZ, UR6, PT ;  /* 0x00000006ff007c0c */ /* 0x000fda000bf05270 */
[----:B------:R-:W-:Y:S05]  /*cf80*/  @!P0 BRA `(.L_x_28) ;  /* 0x0000003800108947 */ /* 0x000fea0003800000 */
[----:B------:R1:W-:Y:S04]  /*cf90*/  STL [R1+0x61c], R43 ;  /* 0x00061c2b01007387 */ /* 0x0003e80000100800 */
[----:B-1----:R-:W3:Y:S04]  /*cfa0*/  LDL.LU R43, [R1] ;  /* 0x00000000012b7983 */ /* 0x002ee80000300800 */
[----:B------:R1:W-:Y:S04]  /*cfb0*/  STL [R1+0x618], R44 ;  /* 0x0006182c01007387 */ /* 0x0003e80000100800 */
[----:B-1----:R-:W4:Y:S04]  /*cfc0*/  LDL.LU R44, [R1+0x4] ;  /* 0x00000400012c7983 */ /* 0x002f280000300800 */
[----:B------:R1:W-:Y:S04]  /*cfd0*/  STL [R1+0x614], R45 ;  /* 0x0006142d01007387 */ /* 0x0003e80000100800 */
[----:B-1----:R-:W5:Y:S04]  /*cfe0*/  LDL.LU R45, [R1+0x8] ;  /* 0x00000800012d7983 */ /* 0x002f680000300800 */
[----:B------:R1:W-:Y:S04]  /*cff0*/  STL [R1+0x610], R46 ;  /* 0x0006102e01007387 */ /* 0x0003e80000100800 */
[----:B-1----:R-:W2:Y:S04]  /*d000*/  LDL.LU R46, [R1+0xc] ;  /* 0x00000c00012e7983 */ /* 0x002ea80000300800 */
        /* <DEDUP_REMOVED lines=138> */
[----:B------:R-:W2:Y:S04]  /*d8b0*/  LDL.LU R0, [R1+0x1b0] ;  /* 0x0001b00001007983 */ /* 0x000ea80000300800 */
[----:B0-----:R-:W2:Y:S04]  /*d8c0*/  LDL.LU R2, [R1+0x204] ;  /* 0x0002040001027983 */ /* 0x001ea80000300800 */
[----:B------:R0:W-:Y:S04]  /*d8d0*/  STL [R1+0x4f8], R116 ;  /* 0x0004f87401007387 */ /* 0x0001e80000100800 */
        /* <DEDUP_REMOVED lines=66> */
[----:B0-----:R-:W2:Y:S01]  /*dd00*/  LDL.LU R149, [R1+0x12c] ;  /* 0x00012c0001957983 */ /* 0x001ea20000300800 */
[----:B---3--:R-:W-:-:S03]  /*dd10*/  FADD R3, R43, R3 ;  /* 0x000000032b037221 */ /* 0x008fc60000000000 */
[----:B------:R0:W-:Y:S01]  /*dd20*/  STL [R1+0x470], R150 ;  /* 0x0004709601007387 */ /* 0x0001e20000100800 */
[----:B----4-:R-:W-:Y:S01]  /*dd30*/  FADD R4, R44, R4 ;  /* 0x000000042c047221 */ /* 0x010fe20000000000 */
[----:B-----5:R-:W-:Y:S01]  /*dd40*/  FADD R5, R45, R5 ;  /* 0x000000052d057221 */ /* 0x020fe20000000000 */
[----:B--2---:R-:W-:Y:S01]  /*dd50*/  FADD R6, R46, R6 ;  /* 0x000000062e067221 */ /* 0x004fe20000000000 */
[----:B------:R-:W-:Y:S01]  /*dd60*/  FADD R7, R47, R7 ;  /* 0x000000072f077221 */ /* 0x000fe20000000000 */
[----:B0-----:R-:W2:Y:S04]  /*dd70*/  LDL.LU R150, [R1+0x128] ;  /* 0x0001280001967983 */ /* 0x001ea80000300800 */
[----:B------:R0:W-:Y:S01]  /*dd80*/  STL [R1+0x46c], R151 ;  /* 0x00046c9701007387 */ /* 0x0001e20000100800 */
[----:B------:R-:W-:Y:S01]  /*dd90*/  FADD R8, R48, R8 ;  /* 0x0000000830087221 */ /* 0x000fe20000000000 */
[----:B------:R-:W-:Y:S01]  /*dda0*/  FADD R9, R49, R9 ;  /* 0x0000000931097221 */ /* 0x000fe20000000000 */
[----:B------:R-:W-:Y:S01]  /*ddb0*/  FADD R10, R50, R10 ;  /* 0x0000000a320a7221 */ /* 0x000fe20000000000 */
[----:B0-----:R-:W3:Y:S04]  /*ddc0*/  LDL.LU R151, [R1+0x124] ;  /* 0x0001240001977983 */ /* 0x001ee80000300800 */
[----:B------:R-:W4:Y:S04]  /*ddd0*/  LDL.LU R43, [R1+0x61c] ;  /* 0x00061c00012b7983 */ /* 0x000f280000300800 */
[----:B------:R-:W5:Y:S04]  /*dde0*/  LDL.LU R44, [R1+0x618] ;  /* 0x00061800012c7983 */ /* 0x000f680000300800 */
[----:B------:R-:W4:Y:S04]  /*ddf0*/  LDL.LU R45, [R1+0x614] ;  /* 0x00061400012d7983 */ /* 0x000f280000300800 */
[----:B------:R-:W5:Y:S01]  /*de00*/  LDL.LU R46, [R1+0x610] ;  /* 0x00061000012e7983 */ /* 0x000f620000300800 */
[----:B------:R-:W-:-:S03]  /*de10*/  FADD R11, R51, R11 ;  /* 0x0000000b330b7221 */ /* 0x000fc60000000000 */
[----:B------:R-:W4:Y:S01]  /*de20*/  LDL.LU R47, [R1+0x60c] ;  /* 0x00060c00012f7983 */ /* 0x000f220000300800 */
[----:B------:R-:W-:-:S03]  /*de30*/  FADD R12, R52, R12 ;  /* 0x0000000c340c7221 */ /* 0x000fc60000000000 */
        /* <DEDUP_REMOVED lines=132> */
[----:B------:R-:W5:Y:S04]  /*e680*/  LDL.LU R114, [R1+0x500] ;  /* 0x0005000001727983 */ /* 0x000f680000300800 */
[----:B------:R-:W5:Y:S01]  /*e690*/  LDL.LU R115, [R1+0x4fc] ;  /* 0x0004fc0001737983 */ /* 0x000f620000300800 */
[----:B------:R-:W-:Y:S01]  /*e6a0*/  FADD R206, R149, R206 ;  /* 0x000000ce95ce7221 */ /* 0x000fe20000000000 */
[----:B------:R-:W-:Y:S01]  /*e6b0*/  FADD R237, R118, R237 ;  /* 0x000000ed76ed7221 */ /* 0x000fe20000000000 */
[----:B------:R-:W-:Y:S01]  /*e6c0*/  FADD R236, R119, R236 ;  /* 0x000000ec77ec7221 */ /* 0x000fe20000000000 */
[----:B------:R0:W-:Y:S01]  /*e6d0*/  STL [R1+0x200], R116 ;  /* 0x0002007401007387 */ /* 0x0001e20000100800 */
[----:B------:R-:W-:Y:S01]  /*e6e0*/  FADD R235, R120, R235 ;  /* 0x000000eb78eb7221 */ /* 0x000fe20000000000 */
        /* <DEDUP_REMOVED lines=8> */
[----:B0-----:R-:W4:Y:S01]  /*e770*/  LDL.LU R116, [R1+0x1b4] ;  /* 0x0001b40001747983 */ /* 0x001f220000300800 */
[----:B------:R-:W-:Y:S01]  /*e780*/  FADD R226, R129, R226 ;  /* 0x000000e281e27221 */ /* 0x000fe20000000000 */
[----:B------:R-:W-:Y:S01]  /*e790*/  FADD R225, R130, R225 ;  /* 0x000000e182e17221 */ /* 0x000fe20000000000 */
[----:B------:R-:W-:Y:S01]  /*e7a0*/  FADD R224, R131, R224 ;  /* 0x000000e083e07221 */ /* 0x000fe20000000000 */
[----:B------:R-:W4:Y:S01]  /*e7b0*/  LDL.LU R148, [R1+0x208] ;  /* 0x0002080001947983 */ /* 0x000f220000300800 */
[----:B------:R-:W-:Y:S01]  /*e7c0*/  FADD R223, R132, R223 ;  /* 0x000000df84df7221 */ /* 0x000fe20000000000 */
[----:B------:R-:W-:Y:S01]  /*e7d0*/  FADD R216, R139, R216 ;  /* 0x000000d88bd87221 */ /* 0x000fe20000000000 */
[----:B------:R-:W-:Y:S01]  /*e7e0*/  FADD R222, R133, R222 ;  /* 0x000000de85de7221 */ /* 0x000fe20000000000 */
        /* <DEDUP_REMOVED lines=8> */
[----:B------:R-:W5:Y:S01]  /*e870*/  LDL.LU R149, [R1+0x20c] ;  /* 0x00020c0001957983 */ /* 0x000f620000300800 */
[----:B------:R-:W-:Y:S01]  /*e880*/  FADD R212, R143, R212 ;  /* 0x000000d48fd47221 */ /* 0x000fe20000000000 */
[----:B------:R-:W-:Y:S01]  /*e890*/  FADD R218, R137, R218 ;  /* 0x000000da89da7221 */ /* 0x000fe20000000000 */
[----:B------:R-:W-:Y:S01]  /*e8a0*/  FADD R211, R144, R211 ;  /* 0x000000d390d37221 */ /* 0x000fe20000000000 */
[----:B------:R-:W5:Y:S01]  /*e8b0*/  LDL.LU R118, [R1+0x1bc] ;  /* 0x0001bc0001767983 */ /* 0x000f620000300800 */
[----:B------:R-:W-:Y:S01]  /*e8c0*/  FADD R217, R138, R217 ;  /* 0x000000d98ad97221 */ /* 0x000fe20000000000 */
[----:B------:R-:W-:Y:S01]  /*e8d0*/  FADD R210, R145, R210 ;  /* 0x000000d291d27221 */ /* 0x000fe20000000000 */
[----:B---3--:R-:W-:Y:S01]  /*e8e0*/  FADD R204, R151, R204 ;  /* 0x000000cc97cc7221 */ /* 0x008fe20000000000 */
[----:B------:R-:W3:Y:S01]  /*e8f0*/  LDL.LU R0, [R1+0x210] ;  /* 0x0002100001007983 */ /* 0x000ee20000300800 */
[----:B------:R-:W-:Y:S01]  /*e900*/  FADD R209, R146, R209 ;  /* 0x000000d192d17221 */ /* 0x000fe20000000000 */
[----:B--2---:R-:W-:Y:S01]  /*e910*/  FADD R205, R150, R205 ;  /* 0x000000cd96cd7221 */ /* 0x004fe20000000000 */
[----:B------:R-:W-:Y:S01]  /*e920*/  FADD R208, R147, R208 ;  /* 0x000000d093d07221 */ /* 0x000fe20000000000 */
[----:B------:R-:W2:Y:S04]  /*e930*/  LDL.LU R119, [R1+0x1c0] ;  /* 0x0001c00001777983 */ /* 0x000ea80000300800 */
[----:B0-----:R-:W2:Y:S04]  /*e940*/  LDL.LU R2, [R1+0x214] ;  /* 0x0002140001027983 */ /* 0x001ea80000300800 */
        /* <DEDUP_REMOVED lines=29> */
[----:B------:R-:W2:Y:S01]  /*eb20*/  LDL.LU R147, [R1+0x250] ;  /* 0x0002500001937983 */ /* 0x000ea20000300800 */
[----:B----4-:R-:W-:-:S03]  /*eb30*/  FADD R148, R116, R148 ;  /* 0x0000009474947221 */ /* 0x010fc60000000000 */
[----:B------:R-:W4:Y:S04]  /*eb40*/  LDL.LU R116, [R1+0x4f8] ;  /* 0x0004f80001747983 */ /* 0x000f280000300800 */
[----:B------:R0:W-:Y:S01]  /*eb50*/  STL [R1+0x208], R148 ;  /* 0x0002089401007387 */ /* 0x0001e20000100800 */
[----:B-----5:R-:W-:-:S03]  /*eb60*/  FADD R149, R117, R149 ;  /* 0x0000009575957221 */ /* 0x020fc60000000000 */
[----:B0-----:R-:W5:Y:S04]  /*eb70*/  LDL.LU R148, [R1+0x254] ;  /* 0x0002540001947983 */ /* 0x001f680000300800 */
[----:B------:R-:W4:Y:S04]  /*eb80*/  LDL.LU R117, [R1+0x4f4] ;  /* 0x0004f40001757983 */ /* 0x000f280000300800 */
[----:B------:R0:W-:Y:S04]  /*eb90*/  STL [R1+0x20c], R149 ;  /* 0x00020c9501007387 */ /* 0x0001e80000100800 */
[----:B0-----:R-:W4:Y:S01]  /*eba0*/  LDL.LU R149, [R1+0x258] ;  /* 0x0002580001957983 */ /* 0x001f220000300800 */
[----:B---3--:R-:W-:Y:S01]  /*ebb0*/  FADD R0, R118, R0 ;  /* 0x0000000076007221 */ /* 0x008fe20000000000 */
[----:B--2---:R-:W-:-:S02]  /*ebc0*/  FADD R2, R119, R2 ;  /* 0x0000000277027221 */ /* 0x004fc40000000000 */
[----:B------:R-:W2:Y:S01]  /*ebd0*/  LDL.LU R118, [R1+0x4f0] ;  /* 0x0004f00001767983 */ /* 0x000ea20000300800 */
[----:B------:R-:W-:-:S03]  /*ebe0*/  FADD R121, R120, R121 ;  /* 0x0000007978797221 */ /* 0x000fc60000000000 */
[----:B------:R0:W-:Y:S01]  /*ebf0*/  STL [R1+0x210], R0 ;  /* 0x0002100001007387 */ /* 0x0001e20000100800 */
[----:B------:R-:W-:-:S03]  /*ec00*/  FADD R123, R122, R123 ;  /* 0x0000007b7a7b7221 */ /* 0x000fc60000000000 */
[----:B0-----:R-:W3:Y:S04]  /*ec10*/  LDL.LU R0, [R1+0x25c] ;  /* 0x00025c0001007983 */ /* 0x001ee80000300800 */
[----:B------:R-:W2:Y:S04]  /*ec20*/  LDL.LU R119, [R1+0x4ec] ;  /* 0x0004ec0001777983 */ /* 0x000ea80000300800 */
[----:B------:R0:W-:Y:S01]  /*ec30*/  STL [R1+0x214], R2 ;  /* 0x0002140201007387 */ /* 0x0001e20000100800 */
[----:B------:R-:W-:Y:S01]  /*ec40*/  FADD R125, R124, R125 ;  /* 0x0000007d7c7d7221 */ /* 0x000fe20000000000 */
[----:B------:R-:W-:-:S02]  /*ec50*/  FADD R127, R126, R127 ;  /* 0x0000007f7e7f7221 */ /* 0x000fc40000000000 */
[----:B0-----:R-:W2:Y:S04]  /*ec60*/  LDL.LU R2, [R1+0x260] ;  /* 0x0002600001027983 */ /* 0x001ea80000300800 */
[----:B------:R-:W2:Y:S04]  /*ec70*/  LDL.LU R120, [R1+0x4e8] ;  /* 0x0004e80001787983 */ /* 0x000ea80000300800 */
[----:B------:R0:W-:Y:S01]  /*ec80*/  STL [R1+0x218], R121 ;  /* 0x0002187901007387 */ /* 0x0001e20000100800 */
[----:B------:R-:W-:-:S03]  /*ec90*/  FADD R129, R128, R129 ;  /* 0x0000008180817221 */ /* 0x000fc60000000000 */
        /* <DEDUP_REMOVED lines=42> */
[----:B------:R0:W-:Y:S04]  /*ef40*/  STL [R1+0x244], R144 ;  /* 0x0002449001007387 */ /* 0x0001e80000100800 */
[----:B0-----:R-:W2:Y:S04]  /*ef50*/  LDL.LU R144, [R1+0x278] ;  /* 0x0002780001907983 */ /* 0x001ea80000300800 */
[----:B------:R-:W2:Y:S04]  /*ef60*/  LDL.LU R138, [R1+0x4a0] ;  /* 0x0004a000018a7983 */ /* 0x000ea80000300800 */
[----:B------:R0:W-:Y:S04]  /*ef70*/  STL [R1+0x248], R145 ;  /* 0x0002489101007387 */ /* 0x0001e80000100800 */
[----:B0-----:R-:W2:Y:S04]  /*ef80*/  LDL.LU R145, [R1+0x27c] ;  /* 0x00027c0001917983 */ /* 0x001ea80000300800 */
[----:B------:R0:W-:Y:S01]  /*ef90*/  STL [R1+0x24c], R146 ;  /* 0x00024c9201007387 */ /* 0x0001e20000100800 */
[----:B-----5:R-:W-:-:S03]  /*efa0*/  FADD R148, R24, R148 ;  /* 0x0000009418947221 */ /* 0x020fc60000000000 */
[----:B0-----:R-:W5:Y:S04]  /*efb0*/  LDL.LU R146, [R1+0x280] ;  /* 0x0002800001927983 */ /* 0x001f680000300800 */
[----:B------:R0:W-:Y:S04]  /*efc0*/  STL [R1+0x250], R147 ;  /* 0x0002509301007387 */ /* 0x0001e80000100800 */
[----:B0-----:R-:W5:Y:S01]  /*efd0*/  LDL.LU R147, [R1+0x284] ;  /* 0x0002840001937983 */ /* 0x001f620000300800 */
[----:B----4-:R-:W-:-:S03]  /*efe0*/  FADD R149, R25, R149 ;  /* 0x0000009519957221 */ /* 0x010fc60000000000 */
[----:B------:R0:W-:Y:S04]  /*eff0*/  STL [R1+0x254], R148 ;  /* 0x0002549401007387 */ /* 0x0001e80000100800 */
[----:B0-----:R-:W4:Y:S04]  /*f000*/  LDL.LU R148, [R1+0x288] ;  /* 0x0002880001947983 */ /* 0x001f280000300800 */
[----:B------:R0:W-:Y:S04]  /*f010*/  STL [R1+0x258], R149 ;  /* 0x0002589501007387 */ /* 0x0001e80000100800 */
[----:B0-----:R-:W4:Y:S04]  /*f020*/  LDL.LU R149, [R1+0x28c] ;  /* 0x00028c0001957983 */ /* 0x001f280000300800 */
[----:B------:R-:W4:Y:S01]  /*f030*/  LDL.LU R150, [R1+0x290] ;  /* 0x0002900001967983 */ /* 0x000f220000300800 */
[----:B---3--:R-:W-:-:S03]  /*f040*/  FADD R0, R26, R0 ;  /* 0x000000001a007221 */ /* 0x008fc60000000000 */
[----:B------:R-:W3:Y:S01]  /*f050*/  LDL.LU R151, [R1+0x294] ;  /* 0x0002940001977983 */ /* 0x000ee20000300800 */
[----:B--2---:R-:W-:-:S03]  /*f060*/  FADD R2, R27, R2 ;  /* 0x000000021b027221 */ /* 0x004fc60000000000 */
[----:B------:R0:W-:Y:S04]  /*f070*/  STL [R1+0x25c], R0 ;  /* 0x00025c0001007387 */ /* 0x0001e80000100800 */
[----:B------:R-:W2:Y:S04]  /*f080*/  LDL.LU R27, [R1+0x2c8] ;  /* 0x0002c800011b7983 */ /* 0x000ea80000300800 */
[----:B------:R-:W2:Y:S04]  /*f090*/  LDL.LU R26, [R1+0x2cc] ;  /* 0x0002cc00011a7983 */ /* 0x000ea80000300800 */
[----:B------:R1:W-:Y:S04]  /*f0a0*/  STL [R1+0x260], R2 ;  /* 0x0002600201007387 */ /* 0x0003e80000100800 */
[----:B------:R-:W2:Y:S04]  /*f0b0*/  LDL.LU R25, [R1+0x2d0] ;  /* 0x0002d00001197983 */ /* 0x000ea80000300800 */
[----:B------:R-:W2:Y:S04]  /*f0c0*/  LDL.LU R24, [R1+0x2d4] ;  /* 0x0002d40001187983 */ /* 0x000ea80000300800 */
[----:B0-----:R-:W2:Y:S04]  /*f0d0*/  LDL.LU R0, [R1+0x2d8] ;  /* 0x0002d80001007983 */ /* 0x001ea80000300800 */
[----:B-1----:R-:W2:Y:S01]  /*f0e0*/  LDL.LU R2, [R1+0x2dc] ;  /* 0x0002dc0001027983 */ /* 0x002ea20000300800 */
[----:B------:R-:W-:-:S05]  /*f0f0*/  FADD R139, R28, R139 ;  /* 0x0000008b1c8b7221 */ /* 0x000fca0000000000 */
[----:B------:R0:W-:Y:S04]  /*f100*/  STL [R1+0x264], R139 ;  /* 0x0002648b01007387 */ /* 0x0001e80000100800 */
[----:B0-----:R-:W2:Y:S01]  /*f110*/  LDL.LU R139, [R1+0x49c] ;  /* 0x00049c00018b7983 */ /* 0x001ea20000300800 */
[----:B------:R-:W-:-:S03]  /*f120*/  FADD R140, R29, R140 ;  /* 0x0000008c1d8c7221 */ /* 0x000fc60000000000 */
[----:B------:R-:W2:Y:S04]  /*f130*/  LDL.LU R28, [R1+0x2c4] ;  /* 0x0002c400011c7983 */ /* 0x000ea80000300800 */
        /* <DEDUP_REMOVED lines=20> */
[----:B------:R0:W-:Y:S01]  /*f280*/  STL [R1+0x27c], R145 ;  /* 0x00027c9101007387 */ /* 0x0001e20000100800 */
[----:B-----5:R-:W-:-:S03]  /*f290*/  FADD R146, R35, R146 ;  /* 0x0000009223927221 */ /* 0x020fc60000000000 */
[----:B0-----:R-:W5:Y:S04]  /*f2a0*/  LDL.LU R145, [R1+0x484] ;  /* 0x0004840001917983 */ /* 0x001f680000300800 */
[----:B------:R-:W5:Y:S04]  /*f2b0*/  LDL.LU R34, [R1+0x2ac] ;  /* 0x0002ac0001227983 */ /* 0x000f680000300800 */
[----:B------:R0:W-:Y:S01]  /*f2c0*/  STL [R1+0x280], R146 ;  /* 0x0002809201007387 */ /* 0x0001e20000100800 */
[----:B------:R-:W-:-:S03]  /*f2d0*/  FADD R147, R36, R147 ;  /* 0x0000009324937221 */ /* 0x000fc60000000000 */
[----:B0-----:R-:W5:Y:S04]  /*f2e0*/  LDL.LU R146, [R1+0x480] ;  /* 0x0004800001927983 */ /* 0x001f680000300800 */
[----:B------:R-:W5:Y:S01]  /*f2f0*/  LDL.LU R35, [R1+0x2a8] ;  /* 0x0002a80001237983 */ /* 0x000f620000300800 */
[----:B----4-:R-:W-:-:S03]  /*f300*/  FADD R148, R37, R148 ;  /* 0x0000009425947221 */ /* 0x010fc60000000000 */
[----:B------:R0:W-:Y:S04]  /*f310*/  STL [R1+0x284], R147 ;  /* 0x0002849301007387 */ /* 0x0001e80000100800 */
[----:B0-----:R-:W4:Y:S01]  /*f320*/  LDL.LU R147, [R1+0x47c] ;  /* 0x00047c0001937983 */ /* 0x001f220000300800 */
[----:B------:R-:W-:-:S03]  /*f330*/  FADD R149, R38, R149 ;  /* 0x0000009526957221 */ /* 0x000fc60000000000 */
[----:B------:R-:W4:Y:S01]  /*f340*/  LDL.LU R36, [R1+0x2a4] ;  /* 0x0002a40001247983 */ /* 0x000f220000300800 */
[----:B------:R-:W-:-:S03]  /*f350*/  FADD R150, R39, R150 ;  /* 0x0000009627967221 */ /* 0x000fc60000000000 */
[----:B------:R0:W-:Y:S04]  /*f360*/  STL [R1+0x288], R148 ;  /* 0x0002889401007387 */ /* 0x0001e80000100800 */
[----:B0-----:R-:W4:Y:S04]  /*f370*/  LDL.LU R148, [R1+0x478] ;  /* 0x0004780001947983 */ /* 0x001f280000300800 */
[----:B------:R-:W4:Y:S04]  /*f380*/  LDL.LU R37, [R1+0x2a0] ;  /* 0x0002a00001257983 */ /* 0x000f280000300800 */
[----:B------:R0:W-:Y:S04]  /*f390*/  STL [R1+0x28c], R149 ;  /* 0x00028c9501007387 */ /* 0x0001e80000100800 */
[----:B0-----:R-:W4:Y:S04]  /*f3a0*/  LDL.LU R149, [R1+0x474] ;  /* 0x0004740001957983 */ /* 0x001f280000300800 */
[----:B------:R-:W4:Y:S04]  /*f3b0*/  LDL.LU R38, [R1+0x29c] ;  /* 0x00029c0001267983 */ /* 0x000f280000300800 */
[----:B------:R0:W-:Y:S04]  /*f3c0*/  STL [R1+0x290], R150 ;  /* 0x0002909601007387 */ /* 0x0001e80000100800 */
[----:B0-----:R-:W4:Y:S04]  /*f3d0*/  LDL.LU R150, [R1+0x470] ;  /* 0x0004700001967983 */ /* 0x001f280000300800 */
[----:B------:R-:W4:Y:S01]  /*f3e0*/  LDL.LU R39, [R1+0x298] ;  /* 0x0002980001277983 */ /* 0x000f220000300800 */
[----:B---3--:R-:W-:-:S05]  /*f3f0*/  FADD R151, R40, R151 ;  /* 0x0000009728977221 */ /* 0x008fca0000000000 */
[----:B------:R0:W-:Y:S01]  /*f400*/  STL [R1+0x294], R151 ;  /* 0x0002949701007387 */ /* 0x0001e20000100800 */
[----:B--2---:R-:W-:-:S03]  /*f410*/  FADD R27, R53, R27 ;  /* 0x0000001b351b7221 */ /* 0x004fc60000000000 */
[----:B0-----:R-:W2:Y:S01]  /*f420*/  LDL.LU R151, [R1+0x46c] ;  /* 0x00046c0001977983 */ /* 0x001ea20000300800 */
        /* <DEDUP_REMOVED lines=11> */
[----:B-----5:R-:W-:Y:S01]  /*f4e0*/  FADD R34, R46, R34 ;  /* 0x000000222e227221 */ /* 0x020fe20000000000 */
[----:B------:R-:W-:Y:S01]  /*f4f0*/  FADD R35, R45, R35 ;  /* 0x000000232d237221 */ /* 0x000fe20000000000 */
[----:B----4-:R-:W-:Y:S01]  /*f500*/  FADD R36, R44, R36 ;  /* 0x000000242c247221 */ /* 0x010fe20000000000 */
[----:B------:R-:W-:Y:S01]  /*f510*/  FADD R37, R43, R37 ;  /* 0x000000252b257221 */ /* 0x000fe20000000000 */
[----:B------:R-:W-:Y:S01]  /*f520*/  FADD R38, R42, R38 ;  /* 0x000000262a267221 */ /* 0x000fe20000000000 */
[----:B------:R-:W-:-:S05]  /*f530*/  FADD R39, R41, R39 ;  /* 0x0000002729277221 */ /* 0x000fca0000000000 */
[----:B------:R0:W-:Y:S04]  /*f540*/  STL [R1+0x298], R39 ;  /* 0x0002982701007387 */ /* 0x0001e80000100800 */
        /* <DEDUP_REMOVED lines=14> */
[----:B------:R-:W2:Y:S04]  /*f630*/  LDL.LU R52, [R1+0x2e0] ;  /* 0x0002e00001347983 */ /* 0x000ea80000300800 */
[----:B------:R2:W-:Y:S04]  /*f640*/  STL [R1+0x2d4], R24 ;  /* 0x0002d41801007387 */ /* 0x0005e80000100800 */
[----:B------:R-:W2:Y:S04]  /*f650*/  LDL.LU R51, [R1+0x2e4] ;  /* 0x0002e40001337983 */ /* 0x000ea80000300800 */
[----:B------:R2:W-:Y:S04]  /*f660*/  STL [R1+0x2d8], R0 ;  /* 0x0002d80001007387 */ /* 0x0005e80000100800 */
        /* <DEDUP_REMOVED lines=13> */
[----:B-1----:R-:W2:Y:S04]  /*f740*/  LDL.LU R38, [R1+0x318] ;  /* 0x0003180001267983 */ /* 0x002ea80000300800 */
[----:B---3--:R-:W3:Y:S04]  /*f750*/  LDL.LU R37, [R1+0x31c] ;  /* 0x00031c0001257983 */ /* 0x008ee80000300800 */
[----:B----4-:R-:W4:Y:S04]  /*f760*/  LDL.LU R36, [R1+0x320] ;  /* 0x0003200001247983 */ /* 0x010f280000300800 */
[----:B-----5:R-:W5:Y:S04]  /*f770*/  LDL.LU R35, [R1+0x324] ;  /* 0x0003240001237983 */ /* 0x020f680000300800 */
[----:B--2---:R-:W2:Y:S04]  /*f780*/  LDL.LU R34, [R1+0x328] ;  /* 0x0003280001227983 */ /* 0x004ea80000300800 */
        /* <DEDUP_REMOVED lines=12> */
[----:B------:R-:W-:Y:S01]  /*f850*/  FADD R52, R59, R52 ;  /* 0x000000343b347221 */ /* 0x000fe20000000000 */
        /* <DEDUP_REMOVED lines=28> */
[----:B---3--:R-:W-:-:S03]  /*fa20*/  FADD R37, R74, R37 ;  /* 0x000000254a257221 */ /* 0x008fc60000000000 */
[----:B------:R3:W-:Y:S01]  /*fa30*/  STL [R1+0x318], R38 ;  /* 0x0003182601007387 */ /* 0x0007e20000100800 */
[----:B----4-:R-:W-:-:S03]  /*fa40*/  FADD R36, R75, R36 ;  /* 0x000000244b247221 */ /* 0x010fc60000000000 */
[----:B------:R4:W-:Y:S01]  /*fa50*/  STL [R1+0x31c], R37 ;  /* 0x00031c2501007387 */ /* 0x0009e20000100800 */
[----:B-----5:R-:W-:-:S03]  /*fa60*/  FADD R35, R76, R35 ;  /* 0x000000234c237221 */ /* 0x020fc60000000000 */
[----:B------:R5:W-:Y:S01]  /*fa70*/  STL [R1+0x320], R36 ;  /* 0x0003202401007387 */ /* 0x000be20000100800 */
[----:B--2---:R-:W-:-:S03]  /*fa80*/  FADD R34, R77, R34 ;  /* 0x000000224d227221 */ /* 0x004fc60000000000 */
        /* <DEDUP_REMOVED lines=22> */
[----:B0-----:R-:W2:Y:S01]  /*fbf0*/  LDL.LU R52, [R1+0x35c] ;  /* 0x00035c0001347983 */ /* 0x001ea20000300800 */
[----:B------:R-:W-:-:S03]  /*fc00*/  FADD R2, R89, R2 ;  /* 0x0000000259027221 */ /* 0x000fc60000000000 */
[----:B------:R0:W-:Y:S04]  /*fc10*/  STL [R1+0x350], R24 ;  /* 0x0003501801007387 */ /* 0x0001e80000100800 */
[----:B-1----:R-:W2:Y:S04]  /*fc20*/  LDL.LU R51, [R1+0x360] ;  /* 0x0003600001337983 */ /* 0x002ea80000300800 */
        /* <DEDUP_REMOVED lines=181> */
[----:B------:R-:W-:Y:S01]  /*10780*/  FADD R0, R150, R0 ;  /* 0x0000000096007221 */ /* 0x000fe20000000000 */
[----:B------:R-:W-:-:S05]  /*10790*/  FADD R2, R2, R151 ;  /* 0x0000009702027221 */ /* 0x000fca0000000000 */
[----:B------:R1:W-:Y:S04]  /*107a0*/  STL [R1+0x450], R2 ;  /* 0x0004500201007387 */ /* 0x0003e80000100800 */
[----:B------:R1:W-:Y:S04]  /*107b0*/  STL [R1+0x448], R24 ;  /* 0x0004481801007387 */ /* 0x0003e80000100800 */
[----:B------:R1:W-:Y:S02]  /*107c0*/  STL [R1+0x44c], R0 ;  /* 0x00044c0001007387 */ /* 0x0003e40000100800 */
.L_x_28:
[----:B-1----:R-:W1:Y:S02]  /*107d0*/  LDC R0, c[0x0][0x28c] ;  /* 0x0000a300ff007b82 */ /* 0x002e640000000800 */
[----:B-1----:R-:W-:-:S13]  /*107e0*/  ISETP.GE.AND P0, PT, R0, 0x1, PT ;  /* 0x000000010000780c */ /* 0x002fda0003f06270 */
[----:B------:R-:W-:Y:S05]  /*107f0*/  @!P0 BRA `(.L_x_29) ;  /* 0x0000000000508947 */ /* 0x000fea0003800000 */
[----:B------:R-:W-:-:S06]  /*10800*/  UISETP.NE.AND UP0, UPT, UR23, 0x3, UPT ;  /* 0x000000031700788c */ /* 0x000fcc000bf05270 */
[----:B------:R-:W-:-:S13]  /*10810*/  PLOP3.LUT P0, PT, PT, PT, UP0, 0x80, 0x0 ;  /* 0x000000000000781c */ /* 0x000fda0003f0f008 */
[----:B------:R-:W-:Y:S05]  /*10820*/  @!P0 BRA `(.L_x_30) ;  /* 0x0000000000048947 */ /* 0x000fea0003800000 */
[----:B------:R-:W-:Y:S01]  /*10830*/  BPT.TRAP 0x1 ;  /* 0x000000040000795c */ /* 0x000fe20000300000 */
.L_x_30:
[----:B------:R-:W-:-:S04]  /*10840*/  UISETP.LT.AND UP0, UPT, UR9, 0x1, UPT ;  /* 0x000000010900788c */ /* 0x000fc8000bf01270 */
[----:B------:R-:W-:Y:S02]  /*10850*/  USEL UR8, UR9, 0x1, UP0 ;  /* 0x0000000109087887 */ /* 0x000fe40008000000 */
[----:B------:R-:W-:Y:S02]  /*10860*/  UISETP.GT.U32.AND UP0, UPT, UR13, 0x1, UPT ;  /* 0x000000010d00788c */ /* 0x000fe4000bf04070 */
[----:B------:R-:W-:-:S04]  /*10870*/  UIADD3 UR8, UR5, UR9, -UR8 ;  /* 0x0000000905087290 */ /* 0x000fc8000fffe808 */
[----:B------:R-:W-:Y:S01]  /*10880*/  UIMAD.WIDE.U32 UR6, UR8, 0x24924925, URZ ;  /* 0x24924925080678a5 */ /* 0x000fe2000f8e003f */
[----:B------:R-:W-:-:S03]  /*10890*/  PLOP3.LUT P0, PT, PT, PT, UP0, 0x80, 0x0 ;  /* 0x000000000000781c */ /* 0x000fc60003f0f008 */
[----:B------:R-:W-:-:S04]  /*108a0*/  UIADD3 UR6, UR8, -UR7, URZ ;  /* 0x8000000708067290 */ /* 0x000fc8000fffe03f */
[----:B------:R-:W-:-:S04]  /*108b0*/  ULEA.HI UR6, UR6, UR7, URZ, 0x1f ;  /* 0x0000000706067291 */ /* 0x000fc8000f8ff83f */
[----:B------:R-:W-:-:S04]  /*108c0*/  USHF.R.U32.HI UR6, URZ, 0x2, UR6 ;  /* 0x000000023f067899 */ /* 0x000fc80008011606 */
[----:B------:R-:W-:-:S04]  /*108d0*/  UIMAD UR6, UR6, -0x7, UR8 ;  /* 0xfffffff9060678a4 */ /* 0x000fc8000f8e0208 */
[----:B------:R-:W-:-:S04]  /*108e0*/  ULEA UR6, UR6, UR11, 0x3 ;  /* 0x0000000b06067291 */ /* 0x000fc8000f8e183f */
[----:B------:R-:W-:-:S04]  /*108f0*/  UIADD3 UR6, UR6, 0x38, URZ ;  /* 0x0000003806067890 */ /* 0x000fc8000fffe03f */
[----:B------:R-:W-:-:S09]  /*10900*/  UPRMT UR6, URZ, 0x654, UR6 ;  /* 0x000006543f067896 */ /* 0x000fd20008000006 */
[----:B------:R-:W-:Y:S01]  /*10910*/  SYNCS.ARRIVE.TRANS64.RED.A1T0 RZ, [UR6], RZ ;  /* 0x000000ffffff79a7 */ /* 0x000fe20008100406 */
[----:B------:R-:W-:Y:S05]  /*10920*/  @P0 BRA `(.L_x_29) ;  /* 0x0000000000040947 */ /* 0x000fea0003800000 */
[----:B------:R-:W-:Y:S01]  /*10930*/  BPT.TRAP 0x1 ;  /* 0x000000040000795c */ /* 0x000fe20000300000 */
.L_x_29:
[----:B------:R-:W3:Y:S01]  /*10940*/  LDL.LU R27, [R1+0x460] ;  /* 0x00046000011b7983 */ /* 0x000ee20000300800 */
[----:B------:R-:W1:Y:S01]  /*10950*/  LDC R24, c[0x0][0x288] ;  /* 0x0000a200ff187b82 */ /* 0x000e620000000800 */
[----:B------:R-:W0:Y:S01]  /*10960*/  S2R R26, SR_TID.X ;  /* 0x00000000001a7919 */ /* 0x000e220000002100 */
[----:B------:R-:W-:Y:S01]  /*10970*/  UIADD3 UR8, UR9, UR5, URZ ;  /* 0x0000000509087290 */ /* 0x000fe2000fffe03f */
[----:B------:R-:W-:Y:S01]  /*10980*/  ULDC UR6, c[0x0][0x284] ;  /* 0x0000a10000067ab9 */ /* 0x000fe20000000800 */
[----:B------:R-:W4:Y:S02]  /*10990*/  LDL.LU R25, [R1+0x45c] ;  /* 0x00045c0001197983 */ /* 0x000f240000300800 */
[----:B------:R-:W-:Y:S01]  /*109a0*/  UISETP.GT.U32.AND UP0, UPT, UR8, 0x6, UPT ;  /* 0x000000060800788c */ /* 0x000fe2000bf04070 */
[----:B------:R-:W-:Y:S01]  /*109b0*/  IMAD.MOV.U32 R40, RZ, RZ, -0x1 ;  /* 0xffffffffff287424 */ /* 0x000fe200078e00ff */
[----:B------:R-:W-:Y:S02]  /*109c0*/  USHF.R.S32.HI UR11, URZ, 0x1f, UR10 ;  /* 0x0000001f3f0b7899 */ /* 0x000fe4000801140a */
[----:B------:R-:W-:-:S02]  /*109d0*/  UISETP.LT.U32.AND UP0, UPT, UR9, 0x7, UP0 ;  /* 0x000000070900788c */ /* 0x000fc40008701070 */
[----:B------:R-:W-:Y:S01]  /*109e0*/  UISETP.GE.U32.AND UP1, UPT, UR9, 0x7, UPT ;  /* 0x000000070900788c */ /* 0x000fe2000bf26070 */
[----:B------:R-:W-:Y:S01]  /*109f0*/  ULDC.64 UR16, c[0x0][0x5d0] ;  /* 0x0001740000107ab9 */ /* 0x000fe20000000a00 */
[----:B------:R-:W-:-:S04]  /*10a00*/  USEL UR12, URZ, 0x1, !UP0 ;  /* 0x000000013f0c7887 */ /* 0x000fc8000c000000 */
[----:B------:R-:W-:Y:S01]  /*10a10*/  ULOP3.LUT UR4, UR4, UR12, URZ, 0x3c, !UPT ;  /* 0x0000000c04047292 */ /* 0x000fe2000f8e3c3f */
[C---:B0-----:R-:W-:Y:S01]  /*10a20*/  LOP3.LUT R2, R26.reuse, 0x3, RZ, 0xc0, !PT ;  /* 0x000000031a027812 */ /* 0x041fe200078ec0ff */
[----:B------:R-:W-:Y:S01]  /*10a30*/  IMAD.SHL.U32 R32, R26, 0x2, RZ ;  /* 0x000000021a207824 */ /* 0x000fe200078e00ff */
[----:B------:R-:W-:-:S03]  /*10a40*/  SHF.R.U32.HI R34, RZ, 0x7, R26 ;  /* 0x00000007ff227819 */ /* 0x000fc6000001161a */
[----:B-1----:R-:W-:Y:S01]  /*10a50*/  IMAD R2, R2, -0x2, R24 ;  /* 0xfffffffe02027824 */ /* 0x002fe200078e0218 */
[----:B------:R-:W-:Y:S02]  /*10a60*/  LOP3.LUT R34, R34, 0x1, RZ, 0xc0, !PT ;  /* 0x0000000122227812 */ /* 0x000fe400078ec0ff */
[----:B------:R-:W-:-:S03]  /*10a70*/  LOP3.LUT R32, R32, 0x6, RZ, 0xc0, !PT ;  /* 0x0000000620207812 */ /* 0x000fc600078ec0ff */
[----:B------:R-:W-:Y:S02]  /*10a80*/  IMAD.SHL.U32 R35, R34, 0x40, RZ ;  /* 0x0000004022237824 */ /* 0x000fe400078e00ff */
[----:B---3--:R-:W-:-:S04]  /*10a90*/  IMAD.WIDE R36, R27, 0x100, RZ ;  /* 0x000001001b247825 */ /* 0x008fc800078e02ff */
[----:B----4-:R-:W-:Y:S01]  /*10aa0*/  IMAD.SHL.U32 R0, R25, 0x100, RZ ;  /* 0x0000010019007824 */ /* 0x010fe200078e00ff */
[----:B------:R-:W-:-:S04]  /*10ab0*/  PRMT R32, R32, 0x6540, R25 ;  /* 0x0000654020207816 */ /* 0x000fc80000000019 */
[----:B------:R-:W-:Y:S01]  /*10ac0*/  ISETP.GE.AND P0, PT, R0, R24, PT ;  /* 0x000000180000720c */ /* 0x000fe20003f06270 */
[----:B------:R-:W-:Y:S01]  /*10ad0*/  IMAD.IADD R0, R2, 0x1, -R0 ;  /* 0x0000000102007824 */ /* 0x000fe200078e0a00 */
[----:B------:R-:W-:Y:S02]  /*10ae0*/  SHF.R.U32.HI R2, RZ, 0x2, R26 ;  /* 0x00000002ff027819 */ /* 0x000fe4000001161a */
[----:B------:R-:W-:Y:S01]  /*10af0*/  LOP3.LUT R24, R26, 0x60, RZ, 0xc0, !PT ;  /* 0x000000601a187812 */ /* 0x000fe200078ec0ff */
[----:B------:R-:W-:Y:S01]  /*10b00*/  IMAD.U32 R26, RZ, RZ, UR16 ;  /* 0x00000010ff1a7e24 */ /* 0x000fe2000f8e00ff */
[----:B------:R-:W-:Y:S02]  /*10b10*/  LOP3.LUT R2, R2, 0x7, RZ, 0xc0, !PT ;  /* 0x0000000702027812 */ /* 0x000fe400078ec0ff */
[----:B------:R-:W-:Y:S02]  /*10b20*/  SHF.R.U32.HI R24, RZ, 0x1, R24 ;  /* 0x00000001ff187819 */ /* 0x000fe40000011618 */
[----:B------:R-:W-:-:S02]  /*10b30*/  LOP3.LUT R35, R35, 0x40, R2, 0xe2, !PT ;  /* 0x0000004023237812 */ /* 0x000fc400078ee202 */
[----:B------:R-:W-:Y:S02]  /*10b40*/  IADD3 R2, RZ, -R24, -R2 ;  /* 0x80000018ff027210 */ /* 0x000fe40007ffe802 */
[----:B------:R-:W-:Y:S02]  /*10b50*/  SHF.R.S32.HI R33, RZ, 0x1f, R32 ;  /* 0x0000001fff217819 */ /* 0x000fe40000011420 */
[----:B------:R-:W-:Y:S01]  /*10b60*/  LOP3.LUT R35, R36, R35, R24, 0xfe, !PT ;  /* 0x0000002324237212 */ /* 0x000fe200078efe18 */
[----:B------:R-:W-:Y:S02]  /*10b70*/  IMAD R34, R34, -0x40, R2 ;  /* 0xffffffc022227824 */ /* 0x000fe400078e0202 */
[----:B------:R-:W-:Y:S02]  /*10b80*/  IMAD.SHL.U32 R2, R27, 0x100, RZ ;  /* 0x000001001b027824 */ /* 0x000fe400078e00ff */
[----:B------:R-:W-:-:S03]  /*10b90*/  IMAD.WIDE.U32 R26, R26, UR10, R32 ;  /* 0x0000000a1a1a7c25 */ /* 0x000fc6000f8e0020 */
[C---:B------:R-:W-:Y:S02]  /*10ba0*/  IADD3 R34, -R2.reuse, UR6, R34 ;  /* 0x0000000602227c10 */ /* 0x040fe4000fffe122 */
[----:B------:R-:W-:Y:S01]  /*10bb0*/  ISETP.GE.OR P0, PT, R2, UR6, P0 ;  /* 0x0000000602007c0c */ /* 0x000fe20008706670 */
[----:B------:R-:W-:Y:S02]  /*10bc0*/  UIMAD.WIDE.U32 UR6, UR8, 0x24924925, URZ ;  /* 0x24924925080678a5 */ /* 0x000fe4000f8e003f */
[----:B------:R-:W-:Y:S02]  /*10bd0*/  UIMAD UR6, UR11, UR16, URZ ;  /* 0x000000100b0672a4 */ /* 0x000fe4000f8e023f */
[----:B------:R-:W-:Y:S02]  /*10be0*/  UIADD3 UR5, UR8, -UR7, URZ ;  /* 0x8000000708057290 */ /* 0x000fe4000fffe03f */
[----:B------:R-:W-:Y:S02]  /*10bf0*/  UIMAD UR6, UR10, UR17, UR6 ;  /* 0x000000110a0672a4 */ /* 0x000fe4000f8e0206 */
[----:B------:R-:W-:-:S04]  /*10c00*/  ULEA.HI UR5, UR5, UR7, URZ, 0x1f ;  /* 0x0000000705057291 */ /* 0x000fc8000f8ff83f */
[----:B------:R-:W-:Y:S01]  /*10c10*/  USHF.R.U32.HI UR5, URZ, 0x2, UR5 ;  /* 0x000000023f057899 */ /* 0x000fe20008011605 */
[----:B------:R-:W-:-:S03]  /*10c20*/  VIADD R27, R27, UR6 ;  /* 0x000000061b1b7c36 */ /* 0x000fc60008000000 */
[----:B------:R-:W-:Y:S02]  /*10c30*/  @UP1 ULOP3.LUT UR4, UR4, 0x1, UR5, 0x78, !UPT ;  /* 0x0000000104041892 */ /* 0x000fe4000f8e7805 */
[----:B------:R-:W-:Y:S01]  /*10c40*/  UIMAD UR5, UR5, -0x7, UR8 ;  /* 0xfffffff9050578a4 */ /* 0x000fe2000f8e0208 */
[----:B------:R-:W-:Y:S11]  /*10c50*/  @P0 BRA `(.L_x_31) ;  /* 0x0000012400b40947 */ /* 0x000ff60003800000 */
[----:B------:R-:W0:Y:S01]  /*10c60*/  LDC.64 R28, c[0x0][0x5c8] ;  /* 0x00017200ff1c7b82 */ /* 0x000e220000000a00 */
[----:B------:R-:W-:Y:S01]  /*10c70*/  ULDC.64 UR6, c[0x0][0x5c0] ;  /* 0x0001700000067ab9 */ /* 0x000fe20000000a00 */
[----:B------:R-:W-:Y:S01]  /*10c80*/  BSSY B0, `(.L_x_31) ;  /* 0x000126a000007945 */ /* 0x000fe20003800000 */
[-C--:B0-----:R-:W-:Y:S01]  /*10c90*/  IMAD R2, R37, R28.reuse, RZ ;  /* 0x0000001c25027224 */ /* 0x081fe200078e02ff */
[----:B------:R-:W-:Y:S01]  /*10ca0*/  SHF.L.U64.HI R38, R28, 0x3, R29 ;  /* 0x000000031c267819 */ /* 0x000fe2000001021d */
[----:B------:R-:W-:-:S04]  /*10cb0*/  IMAD.WIDE.U32 R26, R35, R28, R26 ;  /* 0x0000001c231a7225 */ /* 0x000fc800078e001a */
[----:B------:R-:W-:Y:S01]  /*10cc0*/  IMAD R2, R35, R29, R2 ;  /* 0x0000001d23027224 */ /* 0x000fe200078e0202 */
[C---:B------:R-:W-:Y:S01]  /*10cd0*/  LEA R30, P2, R28.reuse, R26, 0x7 ;  /* 0x0000001a1c1e7211 */ /* 0x040fe200078438ff */
[----:B------:R-:W-:Y:S01]  /*10ce0*/  IMAD.SHL.U32 R25, R28, 0x8, RZ ;  /* 0x000000081c197824 */ /* 0x000fe200078e00ff */
[----:B------:R-:W-:Y:S01]  /*10cf0*/  IADD3 R24, P5, R26, UR6, RZ ;  /* 0x000000061a187c10 */ /* 0x000fe2000ffbe0ff */
[----:B------:R-:W-:-:S03]  /*10d00*/  IMAD.IADD R2, R27, 0x1, R2 ;  /* 0x000000011b027824 */ /* 0x000fc600078e0202 */
[----:B------:R-:W-:Y:S02]  /*10d10*/  IADD3 R26, P0, P1, R26, UR6, R25 ;  /* 0x000000061a1a7c10 */ /* 0x000fe4000f91e019 */
[----:B------:R-:W-:Y:S02]  /*10d20*/  LEA.HI.X R31, R28, R2, R29, 0x7, P2 ;  /* 0x000000021c1f7211 */ /* 0x000fe400010f3c1d */
[----:B------:R-:W-:Y:S02]  /*10d30*/  IADD3 R28, P2, P3, R30, UR6, R25 ;  /* 0x000000061e1c7c10 */ /* 0x000fe4000fb5e019 */
[----:B------:R-:W-:Y:S02]  /*10d40*/  IADD3.X R25, R2, UR7, RZ, P5, !PT ;  /* 0x0000000702197c10 */ /* 0x000fe4000affe4ff */
[----:B------:R-:W-:Y:S02]  /*10d50*/  FSETP.NEU.AND P5, PT, RZ, UR22, PT ;  /* 0x00000016ff007c0b */ /* 0x000fe4000bfad000 */
[----:B------:R-:W-:-:S02]  /*10d60*/  IADD3 R30, P6, R30, UR6, RZ ;  /* 0x000000061e1e7c10 */ /* 0x000fc4000ffde0ff */
[C-C-:B------:R-:W-:Y:S02]  /*10d70*/  IADD3.X R29, R31.reuse, UR7, R38.reuse, P2, P3 ;  /* 0x000000071f1d7c10 */ /* 0x140fe400097e6426 */
[----:B------:R-:W-:Y:S02]  /*10d80*/  IADD3.X R27, R2, UR7, R38, P0, P1 ;  /* 0x00000007021b7c10 */ /* 0x000fe400087e2426 */
[----:B------:R-:W-:-:S05]  /*10d90*/  IADD3.X R31, R31, UR7, RZ, P6, !PT ;  /* 0x000000071f1f7c10 */ /* 0x000fca000b7fe4ff */
[----:B------:R-:W-:Y:S05]  /*10da0*/  @!P5 BRA `(.L_x_32) ;  /* 0x000000d800f8d947 */ /* 0x000fea0003800000 */
[----:B------:R-:W-:Y:S01]  /*10db0*/  ULDC.64 UR6, c[0x0][0x5b8] ;  /* 0x00016e0000067ab9 */ /* 0x000fe20000000a00 */
[----:B------:R-:W-:Y:S01]  /*10dc0*/  BSSY B1, `(.L_x_33) ;  /* 0x0000013000017945 */ /* 0x000fe20003800000 */
[----:B------:R-:W-:Y:S01]  /*10dd0*/  IMAD.U32 R2, RZ, RZ, UR6 ;  /* 0x00000006ff027e24 */ /* 0x000fe2000f8e00ff */
[----:B------:R-:W-:-:S03]  /*10de0*/  UIMAD UR6, UR11, UR6, URZ ;  /* 0x000000060b0672a4 */ /* 0x000fc6000f8e023f */
[----:B------:R-:W-:Y:S01]  /*10df0*/  IMAD.WIDE.U32 R32, R2, UR10, R32 ;  /* 0x0000000a02207c25 */ /* 0x000fe2000f8e0020 */
[----:B------:R-:W-:-:S03]  /*10e00*/  UIMAD UR6, UR10, UR7, UR6 ;  /* 0x000000070a0672a4 */ /* 0x000fc6000f8e0206 */
[----:B------:R-:W-:Y:S01]  /*10e10*/  IMAD.MOV.U32 R38, RZ, RZ, R32 ;  /* 0x000000ffff267224 */ /* 0x000fe200078e0020 */
[----:B------:R-:W-:Y:S02]  /*10e20*/  ULDC.64 UR10, c[0x0][0x5a8] ;  /* 0x00016a00000a7ab9 */ /* 0x000fe40000000a00 */
[----:B------:R-:W-:Y:S01]  /*10e30*/  VIADD R39, R33, UR6 ;  /* 0x0000000621277c36 */ /* 0x000fe20008000000 */
[----:B------:R-:W-:Y:S02]  /*10e40*/  ULDC.64 UR6, c[0x0][0x5b0] ;  /* 0x00016c0000067ab9 */ /* 0x000fe40000000a00 */
[----:B------:R-:W-:Y:S02]  /*10e50*/  IMAD R2, R37, UR6, RZ ;  /* 0x0000000625027c24 */ /* 0x000fe4000f8e02ff */
[----:B------:R-:W-:-:S04]  /*10e60*/  IMAD.WIDE.U32 R32, R35, UR6, R38 ;  /* 0x0000000623207c25 */ /* 0x000fc8000f8e0026 */
[----:B------:R-:W-:Y:S01]  /*10e70*/  IMAD R2, R35, UR7, R2 ;  /* 0x0000000723027c24 */ /* 0x000fe2000f8e0202 */
[----:B------:R-:W-:-:S04]  /*10e80*/  IADD3 R32, P0, R32, UR10, RZ ;  /* 0x0000000a20207c10 */ /* 0x000fc8000ff1e0ff */
[--C-:B------:R-:W-:Y:S02]  /*10e90*/  IADD3.X R33, R33, UR11, R2.reuse, P0, !PT ;  /* 0x0000000b21217c10 */ /* 0x100fe400087fe402 */
[----:B------:R-:W-:Y:S02]  /*10ea0*/  ISETP.GE.AND P0, PT, R34, 0x1, PT ;  /* 0x000000012200780c */ /* 0x000fe40003f06270 */
[----:B------:R-:W-:Y:S02]  /*10eb0*/  PRMT R2, RZ, 0x7610, R2 ;  /* 0x00007610ff027816 */ /* 0x000fe40000000002 */
[----:B------:R-:W-:-:S13]  /*10ec0*/  ISETP.LT.OR P1, PT, R0, 0x1, !P0 ;  /* 0x000000010000780c */ /* 0x000fda0004721670 */
[----:B------:R-:W-:Y:S05]  /*10ed0*/  @P1 BRA `(.L_x_34) ;  /* 0x0000000000041947 */ /* 0x000fea0003800000 */
[----:B------:R0:W5:Y:S02]  /*10ee0*/  LDG.E.U8 R2, desc[UR20][R32.64] ;  /* 0x0000001420027981 */ /* 0x000164000c1e1100 */
.L_x_34:
[----:B------:R-:W-:Y:S05]  /*10ef0*/  BSYNC B1 ;  /* 0x0000000000017941 */ /* 0x000fea0003800000 */
.L_x_33:
[----:B-----5:R-:W-:Y:S01]  /*10f00*/  LOP3.LUT R2, R2, 0xff, RZ, 0xc0, !PT ;  /* 0x000000ff02027812 */ /* 0x020fe200078ec0ff */
[----:B------:R-:W-:Y:S03]  /*10f10*/  BSSY B1, `(.L_x_35) ;  /* 0x000000b000017945 */ /* 0x000fe60003800000 */
[----:B------:R-:W-:-:S05]  /*10f20*/  F2FP.F16.E4M3.UNPACK_B R2, R2 ;  /* 0x00000002ff02723e */ /* 0x000fca00020006ff */
[----:B------:R-:W-:-:S05]  /*10f30*/  HADD2.F32 R2, -RZ, R2.H0_H0 ;  /* 0x20000002ff027230 */ /* 0x000fca0000004100 */
[----:B------:R-:W-:-:S04]  /*10f40*/  FMUL R2, R2, UR22 ;  /* 0x0000001602027c20 */ /* 0x000fc80008400000 */
[--C-:B------:R-:W-:Y:S01]  /*10f50*/  FFMA R3, R3, UR15, R2.reuse ;  /* 0x0000000f03037c23 */ /* 0x100fe20008000002 */
[----:B------:R-:W-:-:S04]  /*10f60*/  PRMT R2, RZ, 0x7610, R2 ;  /* 0x00007610ff027816 */ /* 0x000fc80000000002 */
[----:B------:R-:W-:-:S05]  /*10f70*/  F2FP.SATFINITE.E4M3.F32.PACK_AB_MERGE_C R3, RZ, R3, RZ ;  /* 0x00000003ff03723e */ /* 0x000fca00048070ff */
[----:B------:R1:W-:Y:S01]  /*10f80*/  @!P1 STG.E.U8 desc[UR20][R24.64], R3 ;  /* 0x0000000318009986 */ /* 0x0003e2000c101114 */
[----:B------:R-:W-:-:S13]  /*10f90*/  ISETP.LT.OR P1, PT, R0, 0x2, !P0 ;  /* 0x000000020000780c */ /* 0x000fda0004721670 */
[----:B-1----:R-:W-:Y:S05]  /*10fa0*/  @P1 BRA `(.L_x_36) ;  /* 0x0000000000041947 */ /* 0x002fea0003800000 */
[----:B------:R1:W5:Y:S02]  /*10fb0*/  LDG.E.U8 R2, desc[UR20][R32.64+0x1] ;  /* 0x0000011420027981 */ /* 0x000364000c1e1100 */
.L_x_36:
[----:B------:R-:W-:Y:S05]  /*10fc0*/  BSYNC B1 ;  /* 0x0000000000017941 */ /* 0x000fea0003800000 */
.L_x_35:
[----:B-----5:R-:W-:Y:S01]  /*10fd0*/  LOP3.LUT R2, R2, 0xff, RZ, 0xc0, !PT ;  /* 0x000000ff02027812 */ /* 0x020fe200078ec0ff */
[----:B------:R-:W-:Y:S03]  /*10fe0*/  BSSY B1, `(.L_x_37) ;  /* 0x0000013000017945 */ /* 0x000fe60003800000 */
[----:B------:R-:W-:-:S05]  /*10ff0*/  F2FP.F16.E4M3.UNPACK_B R2, R2 ;  /* 0x00000002ff02723e */ /* 0x000fca00020006ff */
[----:B------:R-:W-:-:S05]  /*11000*/  HADD2.F32 R2, -RZ, R2.H0_H0 ;  /* 0x20000002ff027230 */ /* 0x000fca0000004100 */
[----:B------:R-:W-:-:S04]  /*11010*/  FMUL R2, R2, UR22 ;  /* 0x0000001602027c20 */ /* 0x000fc80008400000 */
[----:B------:R-:W-:-:S05]  /*11020*/  FFMA R4, R4, UR15, R2 ;  /* 0x0000000f04047c23 */ /* 0x000fca0008000002 */
[----:B------:R-:W-:-:S05]  /*11030*/  F2FP.SATFINITE.E4M3.F32.PACK_AB_MERGE_C R4, RZ, R4, RZ ;  /* 0x00000004ff04723e */ /* 0x000fca00048070ff */
[----:B------:R3:W-:Y:S01]  /*11040*/  @!P1 STG.E.U8 desc[UR20][R24.64+0x1], R4 ;  /* 0x0000010418009986 */ /* 0x0007e2000c101114 */
[----:B------:R-:W-:-:S05]  /*11050*/  IADD3 R2, P1, R35, 0x8, RZ ;  /* 0x0000000823027810 */ /* 0x000fca0007f3e0ff */
[----:B------:R-:W-:-:S04]  /*11060*/  IMAD.X R3, RZ, RZ, R37, P1 ;  /* 0x000000ffff037224 */ /* 0x000fc800008e0625 */
[----:B------:R-:W-:-:S04]  /*11070*/  IMAD R3, R3, UR6, RZ ;  /* 0x0000000603037c24 */ /* 0x000fc8000f8e02ff */
[C---:B---3--:R-:W-:Y:S02]  /*11080*/  IMAD R4, R2.reuse, UR7, R3 ;  /* 0x0000000702047c24 */ /* 0x048fe4000f8e0203 */
[----:B------:R-:W-:-:S03]  /*11090*/  IMAD.WIDE.U32 R2, R2, UR6, R38 ;  /* 0x0000000602027c25 */ /* 0x000fc6000f8e0026 */
[----:B------:R-:W-:-:S04]  /*110a0*/  IADD3 R2, P1, R2, UR10, RZ ;  /* 0x0000000a02027c10 */ /* 0x000fc8000ff3e0ff */
[--C-:B------:R-:W-:Y:S02]  /*110b0*/  IADD3.X R3, R3, UR11, R4.reuse, P1, !PT ;  /* 0x0000000b03037c10 */ /* 0x100fe40008ffe404 */
[----:B------:R-:W-:Y:S02]  /*110c0*/  ISETP.GE.AND P1, PT, R34, 0x9, PT ;  /* 0x000000092200780c */ /* 0x000fe40003f26270 */
[----:B------:R-:W-:Y:S02]  /*110d0*/  PRMT R4, RZ, 0x7610, R4 ;  /* 0x00007610ff047816 */ /* 0x000fe40000000004 */
[----:B------:R-:W-:-:S13]  /*110e0*/  ISETP.LT.OR P2, PT, R0, 0x1, !P1 ;  /* 0x000000010000780c */ /* 0x000fda0004f41670 */
[----:B------:R-:W-:Y:S05]  /*110f0*/  @P2 BRA `(.L_x_38) ;  /* 0x0000000000042947 */ /* 0x000fea0003800000 */
[----:B------:R3:W5:Y:S02]  /*11100*/  LDG.E.U8 R4, desc[UR20][R2.64] ;  /* 0x0000001402047981 */ /* 0x000764000c1e1100 */
.L_x_38:
[----:B------:R-:W-:Y:S05]  /*11110*/  BSYNC B1 ;  /* 0x0000000000017941 */ /* 0x000fea0003800000 */
.L_x_37:
        /* <DEDUP_REMOVED lines=10> */
[----:B----4-:R-:W-:Y:S05]  /*111c0*/  @P2 BRA `(.L_x_40) ;  /* 0x0000000000042947 */ /* 0x010fea0003800000 */
[----:B------:R4:W5:Y:S02]  /*111d0*/  LDG.E.U8 R4, desc[UR20][R2.64+0x1] ;  /* 0x0000011402047981 */ /* 0x000964000c1e1100 */
.L_x_40:
[----:B------:R-:W-:Y:S05]  /*111e0*/  BSYNC B1 ;  /* 0x0000000000017941 */ /* 0x000fea0003800000 */
.L_x_39:
[----:B-----5:R-:W-:Y:S01]  /*111f0*/  LOP3.LUT R4, R4, 0xff, RZ, 0xc0, !PT ;  /* 0x000000ff04047812 */ /* 0x020fe200078ec0ff */
[----:B------:R-:W-:Y:S01]  /*11200*/  BSSY B1, `(.L_x_41) ;  /* 0x000000b000017945 */ /* 0x000fe20003800000 */
[----:B------:R-:W-:Y:S02]  /*11210*/  ISETP.LT.OR P3, PT, R0, 0x9, !P0 ;  /* 0x000000090000780c */ /* 0x000fe40004761670 */
[----:B------:R-:W-:-:S05]  /*11220*/  F2FP.F16.E4M3.UNPACK_B R4, R4 ;  /* 0x00000004ff04723e */ /* 0x000fca00020006ff */
[----:B------:R-:W-:-:S05]  /*11230*/  HADD2.F32 R4, -RZ, R4.H0_H0 ;  /* 0x20000004ff047230 */ /* 0x000fca0000004100 */
[----:B------:R-:W-:-:S04]  /*11240*/  FMUL R4, R4, UR22 ;  /* 0x0000001604047c20 */ /* 0x000fc80008400000 */
[--C-:B------:R-:W-:Y:S01]  /*11250*/  FFMA R6, R6, UR15, R4.reuse ;  /* 0x0000000f06067c23 */ /* 0x100fe20008000004 */
[----:B------:R-:W-:-:S04]  /*11260*/  PRMT R4, RZ, 0x7610, R4 ;  /* 0x00007610ff047816 */ /* 0x000fc80000000004 */
[----:B------:R-:W-:-:S05]  /*11270*/  F2FP.SATFINITE.E4M3.F32.PACK_AB_MERGE_C R6, RZ, R6, RZ ;  /* 0x00000006ff06723e */ /* 0x000fca00048070ff */
[----:B------:R0:W-:Y:S01]  /*11280*/  @!P2 STG.E.U8 desc[UR20][R26.64+0x1], R6 ;  /* 0x000001061a00a986 */ /* 0x0001e2000c101114 */
[----:B------:R-:W-:Y:S05]  /*11290*/  @P3 BRA `(.L_x_42) ;  /* 0x0000000000043947 */ /* 0x000fea0003800000 */
[----:B------:R0:W5:Y:S02]  /*112a0*/  LDG.E.U8 R4, desc[UR20][R32.64+0x8] ;  /* 0x0000081420047981 */ /* 0x000164000c1e1100 */
.L_x_42:
[----:B------:R-:W-:Y:S05]  /*112b0*/  BSYNC B1 ;  /* 0x0000000000017941 */ /* 0x000fea0003800000 */
.L_x_41:
        /* <DEDUP_REMOVED lines=12> */
.L_x_44:
[----:B------:R-:W-:Y:S05]  /*11380*/  BSYNC B1 ;  /* 0x0000000000017941 */ /* 0x000fea0003800000 */
.L_x_43:
        /* <DEDUP_REMOVED lines=12> */
.L_x_46:
[----:B------:R-:W-:Y:S05]  /*11450*/  BSYNC B1 ;  /* 0x0000000000017941 */ /* 0x000fea0003800000 */
.L_x_45:
        /* <DEDUP_REMOVED lines=12> */
.L_x_48:
[----:B------:R-:W-:Y:S05]  /*11520*/  BSYNC B1 ;  /* 0x0000000000017941 */ /* 0x000fea0003800000 */
.L_x_47:
        /* <DEDUP_REMOVED lines=12> */
.L_x_50:
[----:B------:R-:W-:Y:S05]  /*115f0*/  BSYNC B1 ;  /* 0x0000000000017941 */ /* 0x000fea0003800000 */
.L_x_49:
        /* <DEDUP_REMOVED lines=12> */
.L_x_52:
[----:B------:R-:W-:Y:S05]  /*116c0*/  BSYNC B1 ;  /* 0x0000000000017941 */ /* 0x000fea0003800000 */
.L_x_51:
        /* <DEDUP_REMOVED lines=12> */
.L_x_54:
[----:B------:R-:W-:Y:S05]  /*11790*/  BSYNC B1 ;  /* 0x0000000000017941 */ /* 0x000fea0003800000 */
.L_x_53:
        /* <DEDUP_REMOVED lines=12> */
.L_x_56:
[----:B------:R-:W-:Y:S05]  /*11860*/  BSYNC B1 ;  /* 0x0000000000017941 */ /* 0x000fea0003800000 */
.L_x_55:
        /* <DEDUP_REMOVED lines=12> */
.L_x_58:
[----:B------:R-:W-:Y:S05]  /*11930*/  BSYNC B1 ;  /* 0x0000000000017941 */ /* 0x000fea0003800000 */
.L_x_57:
        /* <DEDUP_REMOVED lines=12> */
.L_x_60:
[----:B------:R-:W-:Y:S05]  /*11a00*/  BSYNC B1 ;  /* 0x0000000000017941 */ /* 0x000fea0003800000 */
.L_x_59:
        /* <DEDUP_REMOVED lines=12> */
.L_x_62:
[----:B------:R-:W-:Y:S05]  /*11ad0*/  BSYNC B1 ;  /* 0x0000000000017941 */ /* 0x000fea0003800000 */
.L_x_61:
        /* <DEDUP_REMOVED lines=12> */
.L_x_64:
[----:B------:R-:W-:Y:S05]  /*11ba0*/  BSYNC B1 ;  /* 0x0000000000017941 */ /* 0x000fea0003800000 */
.L_x_63:
        /* <DEDUP_REMOVED lines=12> */
.L_x_66:
[----:B------:R-:W-:Y:S05]  /*11c70*/  BSYNC B1 ;  /* 0x0000000000017941 */ /* 0x000fea0003800000 */
.L_x_65:
        /* <DEDUP_REMOVED lines=12> */
.L_x_68:
[----:B------:R-:W-:Y:S05]  /*11d40*/  BSYNC B1 ;  /* 0x0000000000017941 */ /* 0x000fea0003800000 */
.L_x_67:
        /* <DEDUP_REMOVED lines=12> */
.L_x_70:
[----:B------:R-:W-:Y:S05]  /*11e10*/  BSYNC B1 ;  /* 0x0000000000017941 */ /* 0x000fea0003800000 */
.L_x_69:
        /* <DEDUP_REMOVED lines=12> */
.L_x_72:
[----:B------:R-:W-:Y:S05]  /*11ee0*/  BSYNC B1 ;  /* 0x0000000000017941 */ /* 0x000fea0003800000 */
.L_x_71:
        /* <DEDUP_REMOVED lines=12> */
.L_x_74:
[----:B------:R-:W-:Y:S05]  /*11fb0*/  BSYNC B1 ;  /* 0x0000000000017941 */ /* 0x000fea0003800000 */
.L_x_73:
        /* <DEDUP_REMOVED lines=12> */
.L_x_76:
[----:B------:R-:W-:Y:S05]  /*12080*/  BSYNC B1 ;  /* 0x0000000000017941 */ /* 0x000fea0003800000 */
.L_x_75:
        /* <DEDUP_REMOVED lines=12> */
.L_x_78:
[----:B------:R-:W-:Y:S05]  /*12150*/  BSYNC B1 ;  /* 0x0000000000017941 */ /* 0x000fea0003800000 */
.L_x_77:
        /* <DEDUP_REMOVED lines=12> */
.L_x_80:
[----:B------:R-:W-:Y:S05]  /*12220*/  BSYNC B1 ;  /* 0x0000000000017941 */ /* 0x000fea0003800000 */
.L_x_79:
        /* <DEDUP_REMOVED lines=12> */
.L_x_82:
[----:B------:R-:W-:Y:S05]  /*122f0*/  BSYNC B1 ;  /* 0x0000000000017941 */ /* 0x000fea0003800000 */
.L_x_81:
        /* <DEDUP_REMOVED lines=12> */
.L_x_84:
[----:B------:R-:W-:Y:S05]  /*123c0*/  BSYNC B1 ;  /* 0x0000000000017941 */ /* 0x000fea0003800000 */
.L_x_83:
        /* <DEDUP_REMOVED lines=12> */
.L_x_86:
[----:B------:R-:W-:Y:S05]  /*12490*/  BSYNC B1 ;  /* 0x0000000000017941 */ /* 0x000fea0003800000 */
.L_x_85:
        /* <DEDUP_REMOVED lines=12> */
.L_x_88:
[----:B------:R-:W-:Y:S05]  /*12560*/  BSYNC B1 ;  /* 0x0000000000017941 */ /* 0x000fea0003800000 */
.L_x_87:
        /* <DEDUP_REMOVED lines=12> */
.L_x_90:
[----:B------:R-:W-:Y:S05]  /*12630*/  BSYNC B1 ;  /* 0x0000000000017941 */ /* 0x000fea0003800000 */
.L_x_89:
        /* <DEDUP_REMOVED lines=12> */
.L_x_92:
[----:B------:R-:W-:Y:S05]  /*12700*/  BSYNC B1 ;  /* 0x0000000000017941 */ /* 0x000fea0003800000 */
.L_x_91:
        /* <DEDUP_REMOVED lines=12> */
.L_x_94:
[----:B------:R-:W-:Y:S05]  /*127d0*/  BSYNC B1 ;  /* 0x0000000000017941 */ /* 0x000fea0003800000 */
.L_x_93:
        /* <DEDUP_REMOVED lines=12> */
.L_x_96:
[----:B------:R-:W-:Y:S05]  /*128a0*/  BSYNC B1 ;  /* 0x0000000000017941 */ /* 0x000fea0003800000 */
.L_x_95:
        /* <DEDUP_REMOVED lines=12> */
.L_x_98:
[----:B------:R-:W-:Y:S05]  /*12970*/  BSYNC B1 ;  /* 0x0000000000017941 */ /* 0x000fea0003800000 */
.L_x_97:
        /* <DEDUP_REMOVED lines=12> */
.L_x_100:
[----:B------:R-:W-:Y:S05]  /*12a40*/  BSYNC B1 ;  /* 0x0000000000017941 */ /* 0x000fea0003800000 */
.L_x_99:
        /* <DEDUP_REMOVED lines=12> */
.L_x_102:
[----:B------:R-:W-:Y:S05]  /*12b10*/  BSYNC B1 ;  /* 0x0000000000017941 */ /* 0x000fea0003800000 */
.L_x_101:
        /* <DEDUP_REMOVED lines=12> */
.L_x_104:
[----:B------:R-:W-:Y:S05]  /*12be0*/  BSYNC B1 ;  /* 0x0000000000017941 */ /* 0x000fea0003800000 */
.L_x_103:
        /* <DEDUP_REMOVED lines=12> */
.L_x_106:
[----:B------:R-:W-:Y:S05]  /*12cb0*/  BSYNC B1 ;  /* 0x0000000000017941 */ /* 0x000fea0003800000 */
.L_x_105:
        /* <DEDUP_REMOVED lines=12> */
.L_x_108:
[----:B------:R-:W-:Y:S05]  /*12d80*/  BSYNC B1 ;  /* 0x0000000000017941 */ /* 0x000fea0003800000 */
.L_x_107:
        /* <DEDUP_REMOVED lines=12> */
.L_x_110:
[----:B------:R-:W-:Y:S05]  /*12e50*/  BSYNC B1 ;  /* 0x0000000000017941 */ /* 0x000fea0003800000 */
.L_x_109:
        /* <DEDUP_REMOVED lines=12> */
.L_x_112:
[----:B------:R-:W-:Y:S05]  /*12f20*/  BSYNC B1 ;  /* 0x0000000000017941 */ /* 0x000fea0003800000 */
.L_x_111:
        /* <DEDUP_REMOVED lines=12> */
.L_x_114:
[----:B------:R-:W-:Y:S05]  /*12ff0*/  BSYNC B1 ;  /* 0x0000000000017941 */ /* 0x000fea0003800000 */
.L_x_113:
[----:B-----5:R-:W-:Y:S01]  /*13000*/  LOP3.LUT R4, R4, 0xff, RZ, 0xc0, !PT ;  /* 0x000000ff04047812 */ /* 0x020fe200078ec0ff */
[----:B------:R-:W-:Y:S01]  /*13010*/  BSSY B1, `(.L_x_115) ;  /* 0x000000b000017945 */ /* 0x000fe20003800000 */
[----:B------:R-:W-:Y:S02]  /*13020*/  ISETP.LT.OR P2, PT, R0, 0x52, !P0 ;  /* 0x000000520000780c */ /* 0x000fe40004741670 */
[----:B------:R-:W-:-:S05]  /*13030*/  F2FP.F16.E4M3.UNPACK_B R4, R4 ;  /* 0x00000004ff04723e */ /* 0x000fca00020006ff */
[----:B------:R-:W-:-:S05]  /*13040*/  HADD2.F32 R4, -RZ, R4.H0_H0 ;  /* 0x20000004ff047230 */ /* 0x000fca0000004100 */
[----:B------:R-:W-:-:S04]  /*13050*/  FMUL R4, R4, UR22 ;  /* 0x0000001604047c20 */ /* 0x000fc80008400000 */
[----:B------:R-:W-:-:S05]  /*13060*/  FFMA R4, R171, UR15, R4 ;  /* 0x0000000fab047c23 */ /* 0x000fca0008000004 */
[----:B------:R-:W-:Y:S02]  /*13070*/  F2FP.SATFINITE.E4M3.F32.PACK_AB_MERGE_C R5, RZ, R4, RZ ;  /* 0x00000004ff05723e */ /* 0x000fe400048070ff */
[----:B------:R-:W-:-:S03]  /*13080*/  PRMT R4, RZ, 0x7610, R4 ;  /* 0x00007610ff047816 */ /* 0x000fc60000000004 */
[----:B------:R0:W-:Y:S01]  /*13090*/  @!P3 STG.E.U8 desc[UR20][R24.64+0x50], R5 ;  /* 0x000050051800b986 */ /* 0x0001e2000c101114 */
[----:B------:R-:W-:Y:S05]  /*130a0*/  @P2 BRA `(.L_x_116) ;  /* 0x0000000000042947 */ /* 0x000fea0003800000 */
[----:B------:R0:W5:Y:S02]  /*130b0*/  LDG.E.U8 R4, desc[UR20][R32.64+0x51] ;  /* 0x0000511420047981 */ /* 0x000164000c1e1100 */
.L_x_116:
[----:B------:R-:W-:Y:S05]  /*130c0*/  BSYNC B1 ;  /* 0x0000000000017941 */ /* 0x000fea0003800000 */
.L_x_115:
[----:B-----5:R-:W-:Y:S01]  /*130d0*/  LOP3.LUT R4, R4, 0xff, RZ, 0xc0, !PT ;  /* 0x000000ff04047812 */ /* 0x020fe200078ec0ff */
[----:B------:R-:W-:Y:S01]  /*130e0*/  BSSY B1, `(.L_x_117) ;  /* 0x000000b000017945 */ /* 0x000fe20003800000 */
[----:B------:R-:W-:Y:S02]  /*130f0*/  ISETP.LT.OR P3, PT, R0, 0x51, !P1 ;  /* 0x000000510000780c */ /* 0x000fe40004f61670 */
[----:B------:R-:W-:-:S05]  /*13100*/  F2FP.F16.E4M3.UNPACK_B R4, R4 ;  /* 0x00000004ff04723e */ /* 0x000fca00020006ff */
[----:B------:R-:W-:-:S05]  /*13110*/  HADD2.F32 R4, -RZ, R4.H0_H0 ;  /* 0x20000004ff047230 */ /* 0x000fca0000004100 */
[----:B------:R-:W-:-:S04]  /*13120*/  FMUL R4, R4, UR22 ;  /* 0x0000001604047c20 */ /* 0x000fc80008400000 */
[----:B------:R-:W-:-:S05]  /*13130*/  FFMA R4, R172, UR15, R4 ;  /* 0x0000000fac047c23 */ /* 0x000fca0008000004 */
[----:B0-----:R-:W-:Y:S02]  /*13140*/  F2FP.SATFINITE.E4M3.F32.PACK_AB_MERGE_C R5, RZ, R4, RZ ;  /* 0x00000004ff05723e */ /* 0x001fe400048070ff */
[----:B------:R-:W-:-:S03]  /*13150*/  PRMT R4, RZ, 0x7610, R4 ;  /* 0x00007610ff047816 */ /* 0x000fc60000000004 */
[----:B------:R0:W-:Y:S01]  /*13160*/  @!P2 STG.E.U8 desc[UR20][R24.64+0x51], R5 ;  /* 0x000051051800a986 */ /* 0x0001e2000c101114 */
[----:B------:R-:W-:Y:S05]  /*13170*/  @P3 BRA `(.L_x_118) ;  /* 0x0000000000043947 */ /* 0x000fea0003800000 */
[----:B------:R0:W5:Y:S02]  /*13180*/  LDG.E.U8 R4, desc[UR20][R2.64+0x50] ;  /* 0x0000501402047981 */ /* 0x000164000c1e1100 */
.L_x_118:
[----:B------:R-:W-:Y:S05]  /*13190*/  BSYNC B1 ;  /* 0x0000000000017941 */ /* 0x000fea0003800000 */
.L_x_117:
        /* <DEDUP_REMOVED lines=12> */
.L_x_120:
[----:B------:R-:W-:Y:S05]  /*13260*/  BSYNC B1 ;  /* 0x0000000000017941 */ /* 0x000fea0003800000 */
.L_x_119:
[----:B-----5:R-:W-:Y:S01]  /*13270*/  LOP3.LUT R4, R4, 0xff, RZ, 0xc0, !PT ;  /* 0x000000ff04047812 */ /* 0x020fe200078ec0ff */
[----:B------:R-:W-:Y:S01]  /*13280*/  BSSY B1, `(.L_x_121) ;  /* 0x000000b000017945 */ /* 0x000fe20003800000 */
[----:B------:R-:W-:Y:S02]  /*13290*/  ISETP.LT.OR P3, PT, R0, 0x59, !P0 ;  /* 0x000000590000780c */ /* 0x000fe40004761670 */
[----:B------:R-:W-:-:S05]  /*132a0*/  F2FP.F16.E4M3.UNPACK_B R4, R4 ;  /* 0x00000004ff04723e */ /* 0x000fca00020006ff */
[----:B------:R-:W-:-:S05]  /*132b0*/  HADD2.F32 R4, -RZ, R4.H0_H0 ;  /* 0x20000004ff047230 */ /* 0x000fca0000004100 */
[----:B0-----:R-:W-:Y:S01]  /*132c0*/  FMUL R5, R4, UR22 ;  /* 0x0000001604057c20 */ /* 0x001fe20008400000 */
[----:B------:R-:W-:-:S03]  /*132d0*/  PRMT R4, RZ, 0x7610, R4 ;  /* 0x00007610ff047816 */ /* 0x000fc60000000004 */
[----:B------:R-:W-:-:S05]  /*132e0*/  FFMA R5, R174, UR15, R5 ;  /* 0x0000000fae057c23 */ /* 0x000fca0008000005 */
[----:B------:R-:W-:-:S05]  /*132f0*/  F2FP.SATFINITE.E4M3.F32.PACK_AB_MERGE_C R5, RZ, R5, RZ ;  /* 0x00000005ff05723e */ /* 0x000fca00048070ff */
[----:B------:R0:W-:Y:S01]  /*13300*/  @!P2 STG.E.U8 desc[UR20][R26.64+0x51], R5 ;  /* 0x000051051a00a986 */ /* 0x0001e2000c101114 */
[----:B------:R-:W-:Y:S05]  /*13310*/  @P3 BRA `(.L_x_122) ;  /* 0x0000000000043947 */ /* 0x000fea0003800000 */
[----:B------:R0:W5:Y:S02]  /*13320*/  LDG.E.U8 R4, desc[UR20][R32.64+0x58] ;  /* 0x0000581420047981 */ /* 0x000164000c1e1100 */
.L_x_122:
[----:B------:R-:W-:Y:S05]  /*13330*/  BSYNC B1 ;  /* 0x0000000000017941 */ /* 0x000fea0003800000 */
.L_x_121:
        /* <DEDUP_REMOVED lines=12> */
.L_x_124:
[----:B------:R-:W-:Y:S05]  /*13400*/  BSYNC B1 ;  /* 0x0000000000017941 */ /* 0x000fea0003800000 */
.L_x_123:
        /* <DEDUP_REMOVED lines=12> */
.L_x_126:
[----:B------:R-:W-:Y:S05]  /*134d0*/  BSYNC B1 ;  /* 0x0000000000017941 */ /* 0x000fea0003800000 */
.L_x_125:
        /* <DEDUP_REMOVED lines=12> */
.L_x_128:
[----:B------:R-:W-:Y:S05]  /*135a0*/  BSYNC B1 ;  /* 0x0000000000017941 */ /* 0x000fea0003800000 */
.L_x_127:
        /* <DEDUP_REMOVED lines=12> */
.L_x_130:
[----:B------:R-:W-:Y:S05]  /*13670*/  BSYNC B1 ;  /* 0x0000000000017941 */ /* 0x000fea0003800000 */
.L_x_129:
        /* <DEDUP_REMOVED lines=12> */
.L_x_132:
[----:B------:R-:W-:Y:S05]  /*13740*/  BSYNC B1 ;  /* 0x0000000000017941 */ /* 0x000fea0003800000 */
.L_x_131:
        /* <DEDUP_REMOVED lines=12> */
.L_x_134:
[----:B------:R-:W-:Y:S05]  /*13810*/  BSYNC B1 ;  /* 0x0000000000017941 */ /* 0x000fea0003800000 */
.L_x_133:
        /* <DEDUP_REMOVED lines=12> */
.L_x_136:
[----:B------:R-:W-:Y:S05]  /*138e0*/  BSYNC B1 ;  /* 0x0000000000017941 */ /* 0x000fea0003800000 */
.L_x_135:
        /* <DEDUP_REMOVED lines=12> */
.L_x_138:
[----:B------:R-:W-:Y:S05]  /*139b0*/  BSYNC B1 ;  /* 0x0000000000017941 */ /* 0x000fea0003800000 */
.L_x_137:
        /* <DEDUP_REMOVED lines=12> */
.L_x_140:
[----:B------:R-:W-:Y:S05]  /*13a80*/  BSYNC B1 ;  /* 0x0000000000017941 */ /* 0x000fea0003800000 */
.L_x_139:
        /* <DEDUP_REMOVED lines=12> */
.L_x_142:
[----:B------:R-:W-:Y:S05]  /*13b50*/  BSYNC B1 ;  /* 0x0000000000017941 */ /* 0x000fea0003800000 */
.L_x_141:
        /* <DEDUP_REMOVED lines=12> */
.L_x_144:
[----:B------:R-:W-:Y:S05]  /*13c20*/  BSYNC B1 ;  /* 0x0000000000017941 */ /* 0x000fea0003800000 */
.L_x_143:
        /* <DEDUP_REMOVED lines=12> */
.L_x_146:
[----:B------:R-:W-:Y:S05]  /*13cf0*/  BSYNC B1 ;  /* 0x0000000000017941 */ /* 0x000fea0003800000 */
.L_x_145:
        /* <DEDUP_REMOVED lines=12> */
.L_x_148:
[----:B------:R-:W-:Y:S05]  /*13dc0*/  BSYNC B1 ;  /* 0x0000000000017941 */ /* 0x000fea0003800000 */
.L_x_147:
        /* <DEDUP_REMOVED lines=12> */
.L_x_150:
[----:B------:R-:W-:Y:S05]  /*13e90*/  BSYNC B1 ;  /* 0x0000000000017941 */ /* 0x000fea0003800000 */
.L_x_149:
        /* <DEDUP_REMOVED lines=12> */
.L_x_152:
[----:B------:R-:W-:Y:S05]  /*13f60*/  BSYNC B1 ;  /* 0x0000000000017941 */ /* 0x000fea0003800000 */
.L_x_151:
        /* <DEDUP_REMOVED lines=12> */
.L_x_154:
[----:B------:R-:W-:Y:S05]  /*14030*/  BSYNC B1 ;  /* 0x0000000000017941 */ /* 0x000fea0003800000 */
.L_x_153:
        /* <DEDUP_REMOVED lines=12> */
.L_x_156:
[----:B------:R-:W-:Y:S05]  /*14100*/  BSYNC B1 ;  /* 0x0000000000017941 */ /* 0x000fea0003800000 */
.L_x_155:
        /* <DEDUP_REMOVED lines=12> */
.L_x_158:
[----:B------:R-:W-:Y:S05]  /*141d0*/  BSYNC B1 ;  /* 0x0000000000017941 */ /* 0x000fea0003800000 */
.L_x_157:
        /* <DEDUP_REMOVED lines=12> */
.L_x_160:
[----:B------:R-:W-:Y:S05]  /*142a0*/  BSYNC B1 ;  /* 0x0000000000017941 */ /* 0x000fea0003800000 */
.L_x_159:
        /* <DEDUP_REMOVED lines=12> */
.L_x_162:
[----:B------:R-:W-:Y:S05]  /*14370*/  BSYNC B1 ;  /* 0x0000000000017941 */ /* 0x000fea0003800000 */
.L_x_161:
        /* <DEDUP_REMOVED lines=12> */
.L_x_164:
[----:B------:R-:W-:Y:S05]  /*14440*/  BSYNC B1 ;  /* 0x0000000000017941 */ /* 0x000fea0003800000 */
.L_x_163:
        /* <DEDUP_REMOVED lines=12> */
.L_x_166:
[----:B------:R-:W-:Y:S05]  /*14510*/  BSYNC B1 ;  /* 0x0000000000017941 */ /* 0x000fea0003800000 */
.L_x_165:
        /* <DEDUP_REMOVED lines=12> */
.L_x_168:
[----:B------:R-:W-:Y:S05]  /*145e0*/  BSYNC B1 ;  /* 0x0000000000017941 */ /* 0x000fea0003800000 */
.L_x_167:
        /* <DEDUP_REMOVED lines=12> */
.L_x_170:
[----:B------:R-:W-:Y:S05]  /*146b0*/  BSYNC B1 ;  /* 0x0000000000017941 */ /* 0x000fea0003800000 */
.L_x_169:
        /* <DEDUP_REMOVED lines=12> */
.L_x_172:
[----:B------:R-:W-:Y:S05]  /*14780*/  BSYNC B1 ;  /* 0x0000000000017941 */ /* 0x000fea0003800000 */
.L_x_171:
        /* <DEDUP_REMOVED lines=12> */
.L_x_174:
[----:B------:R-:W-:Y:S05]  /*14850*/  BSYNC B1 ;  /* 0x0000000000017941 */ /* 0x000fea0003800000 */
.L_x_173:
        /* <DEDUP_REMOVED lines=12> */
.L_x_176:
[----:B------:R-:W-:Y:S05]  /*14920*/  BSYNC B1 ;  /* 0x0000000000017941 */ /* 0x000fea0003800000 */
.L_x_175:
        /* <DEDUP_REMOVED lines=12> */
.L_x_178:
[----:B------:R-:W-:Y:S05]  /*149f0*/  BSYNC B1 ;  /* 0x0000000000017941 */ /* 0x000fea0003800000 */
.L_x_177:
        /* <DEDUP_REMOVED lines=12> */
.L_x_180:
[----:B------:R-:W-:Y:S05]  /*14ac0*/  BSYNC B1 ;  /* 0x0000000000017941 */ /* 0x000fea0003800000 */
.L_x_179:
        /* <DEDUP_REMOVED lines=12> */
.L_x_182:
[----:B------:R-:W-:Y:S05]  /*14b90*/  BSYNC B1 ;  /* 0x0000000000017941 */ /* 0x000fea0003800000 */
.L_x_181:
        /* <DEDUP_REMOVED lines=12> */
.L_x_184:
[----:B------:R-:W-:Y:S05]  /*14c60*/  BSYNC B1 ;  /* 0x0000000000017941 */ /* 0x000fea0003800000 */
.L_x_183:
        /* <DEDUP_REMOVED lines=12> */
.L_x_186:
[----:B------:R-:W-:Y:S05]  /*14d30*/  BSYNC B1 ;  /* 0x0000000000017941 */ /* 0x000fea0003800000 */
.L_x_185:
        /* <DEDUP_REMOVED lines=12> */
.L_x_188:
[----:B------:R-:W-:Y:S05]  /*14e00*/  BSYNC B1 ;  /* 0x0000000000017941 */ /* 0x000fea0003800000 */
.L_x_187:
        /* <DEDUP_REMOVED lines=12> */
.L_x_190:
[----:B------:R-:W-:Y:S05]  /*14ed0*/  BSYNC B1 ;  /* 0x0000000000017941 */ /* 0x000fea0003800000 */
.L_x_189:
        /* <DEDUP_REMOVED lines=12> */
.L_x_192:
[----:B------:R-:W-:Y:S05]  /*14fa0*/  BSYNC B1 ;  /* 0x0000000000017941 */ /* 0x000fea0003800000 */
.L_x_191:
        /* <DEDUP_REMOVED lines=12> */
.L_x_194:
[----:B------:R-:W-:Y:S05]  /*15070*/  BSYNC B1 ;  /* 0x0000000000017941 */ /* 0x000fea0003800000 */
.L_x_193:
        /* <DEDUP_REMOVED lines=12> */
.L_x_196:
[----:B------:R-:W-:Y:S05]  /*15140*/  BSYNC B1 ;  /* 0x0000000000017941 */ /* 0x000fea0003800000 */
.L_x_195:
        /* <DEDUP_REMOVED lines=12> */
.L_x_198:
[----:B------:R-:W-:Y:S05]  /*15210*/  BSYNC B1 ;  /* 0x0000000000017941 */ /* 0x000fea0003800000 */
.L_x_197:
        /* <DEDUP_REMOVED lines=12> */
.L_x_200:
[----:B------:R-:W-:Y:S05]  /*152e0*/  BSYNC B1 ;  /* 0x0000000000017941 */ /* 0x000fea0003800000 */
.L_x_199:
        /* <DEDUP_REMOVED lines=12> */
.L_x_202:
[----:B------:R-:W-:Y:S05]  /*153b0*/  BSYNC B1 ;  /* 0x0000000000017941 */ /* 0x000fea0003800000 */
.L_x_201:
        /* <DEDUP_REMOVED lines=12> */
.L_x_204:
[----:B------:R-:W-:Y:S05]  /*15480*/  BSYNC B1 ;  /* 0x0000000000017941 */ /* 0x000fea0003800000 */
.L_x_203:
        /* <DEDUP_REMOVED lines=12> */
.L_x_206:
[----:B------:R-:W-:Y:S05]  /*15550*/  BSYNC B1 ;  /* 0x0000000000017941 */ /* 0x000fea0003800000 */
.L_x_205:
        /* <DEDUP_REMOVED lines=12> */
.L_x_208:
[----:B------:R-:W-:Y:S05]  /*15620*/  BSYNC B1 ;  /* 0x0000000000017941 */ /* 0x000fea0003800000 */
.L_x_207:
        /* <DEDUP_REMOVED lines=12> */
.L_x_210:
[----:B------:R-:W-:Y:S05]  /*156f0*/  BSYNC B1 ;  /* 0x0000000000017941 */ /* 0x000fea0003800000 */
.L_x_209:
        /* <DEDUP_REMOVED lines=12> */
.L_x_212:
[----:B------:R-:W-:Y:S05]  /*157c0*/  BSYNC B1 ;  /* 0x0000000000017941 */ /* 0x000fea0003800000 */
.L_x_211:
        /* <DEDUP_REMOVED lines=12> */
.L_x_214:
[----:B------:R-:W-:Y:S05]  /*15890*/  BSYNC B1 ;  /* 0x0000000000017941 */ /* 0x000fea0003800000 */
.L_x_213:
        /* <DEDUP_REMOVED lines=12> */
.L_x_216:
[----:B------:R-:W-:Y:S05]  /*15960*/  BSYNC B1 ;  /* 0x0000000000017941 */ /* 0x000fea0003800000 */
.L_x_215:
        /* <DEDUP_REMOVED lines=12> */
.L_x_218:
[----:B------:R-:W-:Y:S05]  /*15a30*/  BSYNC B1 ;  /* 0x0000000000017941 */ /* 0x000fea0003800000 */
.L_x_217:
        /* <DEDUP_REMOVED lines=12> */
.L_x_220:
[----:B------:R-:W-:Y:S05]  /*15b00*/  BSYNC B1 ;  /* 0x0000000000017941 */ /* 0x000fea0003800000 */
.L_x_219:
        /* <DEDUP_REMOVED lines=12> */
.L_x_222:
[----:B------:R-:W-:Y:S05]  /*15bd0*/  BSYNC B1 ;  /* 0x0000000000017941 */ /* 0x000fea0003800000 */
.L_x_221:
        /* <DEDUP_REMOVED lines=12> */
.L_x_224:
[----:B------:R-:W-:Y:S05]  /*15ca0*/  BSYNC B1 ;  /* 0x0000000000017941 */ /* 0x000fea0003800000 */
.L_x_223:
        /* <DEDUP_REMOVED lines=12> */
.L_x_226:
[----:B------:R-:W-:Y:S05]  /*15d70*/  BSYNC B1 ;  /* 0x0000000000017941 */ /* 0x000fea0003800000 */
.L_x_225:
        /* <DEDUP_REMOVED lines=12> */
.L_x_228:
[----:B------:R-:W-:Y:S05]  /*15e40*/  BSYNC B1 ;  /* 0x0000000000017941 */ /* 0x000fea0003800000 */
.L_x_227:
        /* <DEDUP_REMOVED lines=12> */
.L_x_230:
[----:B------:R-:W-:Y:S05]  /*15f10*/  BSYNC B1 ;  /* 0x0000000000017941 */ /* 0x000fea0003800000 */
.L_x_229:
        /* <DEDUP_REMOVED lines=12> */
.L_x_232:
[----:B------:R-:W-:Y:S05]  /*15fe0*/  BSYNC B1 ;  /* 0x0000000000017941 */ /* 0x000fea0003800000 */
.L_x_231:
        /* <DEDUP_REMOVED lines=12> */
.L_x_234:
[----:B------:R-:W-:Y:S05]  /*160b0*/  BSYNC B1 ;  /* 0x0000000000017941 */ /* 0x000fea0003800000 */
.L_x_233:
        /* <DEDUP_REMOVED lines=12> */
.L_x_236:
[----:B------:R-:W-:Y:S05]  /*16180*/  BSYNC B1 ;  /* 0x0000000000017941 */ /* 0x000fea0003800000 */
.L_x_235:
        /* <DEDUP_REMOVED lines=12> */
.L_x_238:
[----:B------:R-:W-:Y:S05]  /*16250*/  BSYNC B1 ;  /* 0x0000000000017941 */ /* 0x000fea0003800000 */
.L_x_237:
        /* <DEDUP_REMOVED lines=12> */
.L_x_240:
[----:B------:R-:W-:Y:S05]  /*16320*/  BSYNC B1 ;  /* 0x0000000000017941 */ /* 0x000fea0003800000 */
.L_x_239:
        /* <DEDUP_REMOVED lines=12> */
.L_x_242:
[----:B------:R-:W-:Y:S05]  /*163f0*/  BSYNC B1 ;  /* 0x0000000000017941 */ /* 0x000fea0003800000 */
.L_x_241:
        /* <DEDUP_REMOVED lines=12> */
.L_x_244:
[----:B------:R-:W-:Y:S05]  /*164c0*/  BSYNC B1 ;  /* 0x0000000000017941 */ /* 0x000fea0003800000 */
.L_x_243:
        /* <DEDUP_REMOVED lines=12> */
.L_x_246:
[----:B------:R-:W-:Y:S05]  /*16590*/  BSYNC B1 ;  /* 0x0000000000017941 */ /* 0x000fea0003800000 */
.L_x_245:
        /* <DEDUP_REMOVED lines=12> */
.L_x_248:
[----:B------:R-:W-:Y:S05]  /*16660*/  BSYNC B1 ;  /* 0x0000000000017941 */ /* 0x000fea0003800000 */
.L_x_247:
[----:B0-----:R-:W2:Y:S01]  /*16670*/  LDL.LU R5, [R1+0x200] ;  /* 0x0002000001057983 */ /* 0x001ea20000300800 */
[----:B-----5:R-:W-:Y:S01]  /*16680*/  LOP3.LUT R4, R4, 0xff, RZ, 0xc0, !PT ;  /* 0x000000ff04047812 */ /* 0x020fe200078ec0ff */
[----:B------:R-:W-:Y:S01]  /*16690*/  BSSY B1, `(.L_x_249) ;  /* 0x000000b000017945 */ /* 0x000fe20003800000 */
[----:B------:R-:W-:Y:S02]  /*166a0*/  ISETP.LT.OR P3, PT, R0, 0xd9, !P0 ;  /* 0x000000d90000780c */ /* 0x000fe40004761670 */
[----:B------:R-:W-:-:S05]  /*166b0*/  F2FP.F16.E4M3.UNPACK_B R4, R4 ;  /* 0x00000004ff04723e */ /* 0x000fca00020006ff */
[----:B------:R-:W-:-:S05]  /*166c0*/  HADD2.F32 R4, -RZ, R4.H0_H0 ;  /* 0x20000004ff047230 */ /* 0x000fca0000004100 */
[----:B------:R-:W-:-:S04]  /*166d0*/  FMUL R4, R4, UR22 ;  /* 0x0000001604047c20 */ /* 0x000fc80008400000 */
[----:B--2---:R-:W-:-:S05]  /*166e0*/  FFMA R4, R5, UR15, R4 ;  /* 0x0000000f05047c23 */ /* 0x004fca0008000004 */
[----:B------:R-:W-:Y:S02]  /*166f0*/  F2FP.SATFINITE.E4M3.F32.PACK_AB_MERGE_C R5, RZ, R4, RZ ;  /* 0x00000004ff05723e */ /* 0x000fe400048070ff */
[----:B------:R-:W-:-:S03]  /*16700*/  PRMT R4, RZ, 0x7610, R4 ;  /* 0x00007610ff047816 */ /* 0x000fc60000000004 */
[----:B------:R0:W-:Y:S01]  /*16710*/  @!P2 STG.E.U8 desc[UR20][R26.64+0xd1], R5 ;  /* 0x0000d1051a00a986 */ /* 0x0001e2000c101114 */
[----:B------:R-:W-:Y:S05]  /*16720*/  @P3 BRA `(.L_x_250) ;  /* 0x0000000000043947 */ /* 0x000fea0003800000 */
[----:B------:R2:W5:Y:S02]  /*16730*/  LDG.E.U8 R4, desc[UR20][R32.64+0xd8] ;  /* 0x0000d81420047981 */ /* 0x000564000c1e1100 */
.L_x_250:
[----:B------:R-:W-:Y:S05]  /*16740*/  BSYNC B1 ;  /* 0x0000000000017941 */ /* 0x000fea0003800000 */
.L_x_249:
[----:B0-----:R-:W3:Y:S01]  /*16750*/  LDL.LU R5, [R1+0x204] ;  /* 0x0002040001057983 */ /* 0x001ee20000300800 */
[----:B-----5:R-:W-:Y:S01]  /*16760*/  LOP3.LUT R4, R4, 0xff, RZ, 0xc0, !PT ;  /* 0x000000ff04047812 */ /* 0x020fe200078ec0ff */
[----:B------:R-:W-:Y:S01]  /*16770*/  BSSY B1, `(.L_x_251) ;  /* 0x000000b000017945 */ /* 0x000fe20003800000 */
[----:B------:R-:W-:Y:S02]  /*16780*/  ISETP.LT.OR P2, PT, R0, 0xda, !P0 ;  /* 0x000000da0000780c */ /* 0x000fe40004741670 */
[----:B------:R-:W-:-:S05]  /*16790*/  F2FP.F16.E4M3.UNPACK_B R4, R4 ;  /* 0x00000004ff04723e */ /* 0x000fca00020006ff */
[----:B------:R-:W-:-:S05]  /*167a0*/  HADD2.F32 R4, -RZ, R4.H0_H0 ;  /* 0x20000004ff047230 */ /* 0x000fca0000004100 */
[----:B------:R-:W-:-:S04]  /*167b0*/  FMUL R4, R4, UR22 ;  /* 0x0000001604047c20 */ /* 0x000fc80008400000 */
[----:B---3--:R-:W-:-:S05]  /*167c0*/  FFMA R4, R5, UR15, R4 ;  /* 0x0000000f05047c23 */ /* 0x008fca0008000004 */
[----:B------:R-:W-:Y:S02]  /*167d0*/  F2FP.SATFINITE.E4M3.F32.PACK_AB_MERGE_C R5, RZ, R4, RZ ;  /* 0x00000004ff05723e */ /* 0x000fe400048070ff */
[----:B------:R-:W-:-:S03]  /*167e0*/  PRMT R4, RZ, 0x7610, R4 ;  /* 0x00007610ff047816 */ /* 0x000fc60000000004 */
[----:B------:R0:W-:Y:S01]  /*167f0*/  @!P3 STG.E.U8 desc[UR20][R24.64+0xd8], R5 ;  /* 0x0000d8051800b986 */ /* 0x0001e2000c101114 */
[----:B------:R-:W-:Y:S05]  /*16800*/  @P2 BRA `(.L_x_252) ;  /* 0x0000000000042947 */ /* 0x000fea0003800000 */
[----:B------:R3:W5:Y:S02]  /*16810*/  LDG.E.U8 R4, desc[UR20][R32.64+0xd9] ;  /* 0x0000d91420047981 */ /* 0x000764000c1e1100 */
.L_x_252:
[----:B------:R-:W-:Y:S05]  /*16820*/  BSYNC B1 ;  /* 0x0000000000017941 */ /* 0x000fea0003800000 */
.L_x_251:
        /* <DEDUP_REMOVED lines=13> */
.L_x_254:
[----:B------:R-:W-:Y:S05]  /*16900*/  BSYNC B1 ;  /* 0x0000000000017941 */ /* 0x000fea0003800000 */
.L_x_253:
        /* <DEDUP_REMOVED lines=13> */
.L_x_256:
[----:B------:R-:W-:Y:S05]  /*169e0*/  BSYNC B1 ;  /* 0x0000000000017941 */ /* 0x000fea0003800000 */
.L_x_255:
        /* <DEDUP_REMOVED lines=13> */
.L_x_258:
[----:B------:R-:W-:Y:S05]  /*16ac0*/  BSYNC B1 ;  /* 0x0000000000017941 */ /* 0x000fea0003800000 */
.L_x_257:
        /* <DEDUP_REMOVED lines=13> */
.L_x_260:
[----:B------:R-:W-:Y:S05]  /*16ba0*/  BSYNC B1 ;  /* 0x0000000000017941 */ /* 0x000fea0003800000 */
.L_x_259:
        /* <DEDUP_REMOVED lines=13> */
.L_x_262:
[----:B------:R-:W-:Y:S05]  /*16c80*/  BSYNC B1 ;  /* 0x0000000000017941 */ /* 0x000fea0003800000 */
.L_x_261:
        /* <DEDUP_REMOVED lines=13> */
.L_x_264:
[----:B------:R-:W-:Y:S05]  /*16d60*/  BSYNC B1 ;  /* 0x0000000000017941 */ /* 0x000fea0003800000 */
.L_x_263:
        /* <DEDUP_REMOVED lines=13> */
.L_x_266:
[----:B------:R-:W-:Y:S05]  /*16e40*/  BSYNC B1 ;  /* 0x0000000000017941 */ /* 0x000fea0003800000 */
.L_x_265:
        /* <DEDUP_REMOVED lines=13> */
.L_x_268:
[----:B------:R-:W-:Y:S05]  /*16f20*/  BSYNC B1 ;  /* 0x0000000000017941 */ /* 0x000fea0003800000 */
.L_x_267:
        /* <DEDUP_REMOVED lines=13> */
.L_x_270:
[----:B------:R-:W-:Y:S05]  /*17000*/  BSYNC B1 ;  /* 0x0000000000017941 */ /* 0x000fea0003800000 */
.L_x_269:
        /* <DEDUP_REMOVED lines=13> */
.L_x_272:
[----:B------:R-:W-:Y:S05]  /*170e0*/  BSYNC B1 ;  /* 0x0000000000017941 */ /* 0x000fea0003800000 */
.L_x_271:
        /* <DEDUP_REMOVED lines=13> */
.L_x_274:
[----:B------:R-:W-:Y:S05]  /*171c0*/  BSYNC B1 ;  /* 0x0000000000017941 */ /* 0x000fea0003800000 */
.L_x_273:
        /* <DEDUP_REMOVED lines=13> */
.L_x_276:
[----:B------:R-:W-:Y:S05]  /*172a0*/  BSYNC B1 ;  /* 0x0000000000017941 */ /* 0x000fea0003800000 */
.L_x_275:
        /* <DEDUP_REMOVED lines=13> */
.L_x_278:
[----:B------:R-:W-:Y:S05]  /*17380*/  BSYNC B1 ;  /* 0x0000000000017941 */ /* 0x000fea0003800000 */
.L_x_277:
        /* <DEDUP_REMOVED lines=13> */
.L_x_280:
[----:B------:R-:W-:Y:S05]  /*17460*/  BSYNC B1 ;  /* 0x0000000000017941 */ /* 0x000fea0003800000 */
.L_x_279:
        /* <DEDUP_REMOVED lines=13> */
.L_x_282:
[----:B------:R-:W-:Y:S05]  /*17540*/  BSYNC B1 ;  /* 0x0000000000017941 */ /* 0x000fea0003800000 */
.L_x_281:
        /* <DEDUP_REMOVED lines=13> */
.L_x_284:
[----:B------:R-:W-:Y:S05]  /*17620*/  BSYNC B1 ;  /* 0x0000000000017941 */ /* 0x000fea0003800000 */
.L_x_283:
        /* <DEDUP_REMOVED lines=13> */
.L_x_286:
[----:B------:R-:W-:Y:S05]  /*17700*/  BSYNC B1 ;  /* 0x0000000000017941 */ /* 0x000fea0003800000 */
.L_x_285:
        /* <DEDUP_REMOVED lines=13> */
.L_x_288:
[----:B------:R-:W-:Y:S05]  /*177e0*/  BSYNC B1 ;  /* 0x0000000000017941 */ /* 0x000fea0003800000 */
.L_x_287:
[----:B------:R-:W2:Y:S01]  /*177f0*/  LDL.LU R7, [R1+0x250] ;  /* 0x0002500001077983 */ /* 0x000ea20000300800 */
[----:B-----5:R-:W-:Y:S01]  /*17800*/  LOP3.LUT R4, R4, 0xff, RZ, 0xc0, !PT ;  /* 0x000000ff04047812 */ /* 0x020fe200078ec0ff */
[----:B------:R-:W-:Y:S01]  /*17810*/  BSSY B1, `(.L_x_289) ;  /* 0x0000013000017945 */ /* 0x000fe20003800000 */
[----:B0-----:R-:W-:Y:S02]  /*17820*/  IADD3 R5, P0, R35, 0x80, RZ ;  /* 0x0000008023057810 */ /* 0x001fe40007f1e0ff */
[----:B------:R-:W-:-:S03]  /*17830*/  F2FP.F16.E4M3.UNPACK_B R4, R4 ;  /* 0x00000004ff04723e */ /* 0x000fc600020006ff */
[----:B--234-:R-:W-:Y:S01]  /*17840*/  IMAD.X R2, RZ, RZ, R37, P0 ;  /* 0x000000ffff027224 */ /* 0x01cfe200000e0625 */
[----:B------:R-:W-:Y:S01]  /*17850*/  ISETP.GE.AND P0, PT, R34, 0x81, PT ;  /* 0x000000812200780c */ /* 0x000fe20003f06270 */
[----:B------:R-:W-:Y:S02]  /*17860*/  HADD2.F32 R4, -RZ, R4.H0_H0 ;  /* 0x20000004ff047230 */ /* 0x000fe40000004100 */
[----:B------:R-:W-:Y:S01]  /*17870*/  IMAD R6, R2, UR6, RZ ;  /* 0x0000000602067c24 */ /* 0x000fe2000f8e02ff */
[----:B------:R-:W-:Y:S01]  /*17880*/  ISETP.LT.OR P3, PT, R0, 0x1, !P0 ;  /* 0x000000010000780c */ /* 0x000fe20004761670 */
[----:B------:R-:W-:-:S04]  /*17890*/  IMAD.WIDE.U32 R2, R5, UR6, R38 ;  /* 0x0000000605027c25 */ /* 0x000fc8000f8e0026 */
[----:B------:R-:W-:Y:S01]  /*178a0*/  FMUL R4, R4, UR22 ;  /* 0x0000001604047c20 */ /* 0x000fe20008400000 */
[----:B------:R-:W-:Y:S01]  /*178b0*/  IMAD R5, R5, UR7, R6 ;  /* 0x0000000705057c24 */ /* 0x000fe2000f8e0206 */
[----:B------:R-:W-:-:S04]  /*178c0*/  IADD3 R2, P2, R2, UR10, RZ ;  /* 0x0000000a02027c10 */ /* 0x000fc8000ff5e0ff */
[----:B------:R-:W-:Y:S01]  /*178d0*/  IADD3.X R3, R3, UR11, R5, P2, !PT ;  /* 0x0000000b03037c10 */ /* 0x000fe200097fe405 */
[----:B------:R-:W-:-:S05]  /*178e0*/  FFMA R4, R7, UR15, R4 ;  /* 0x0000000f07047c23 */ /* 0x000fca0008000004 */
[----:B------:R-:W-:Y:S02]  /*178f0*/  F2FP.SATFINITE.E4M3.F32.PACK_AB_MERGE_C R7, RZ, R4, RZ ;  /* 0x00000004ff07723e */ /* 0x000fe400048070ff */
[----:B------:R-:W-:-:S03]  /*17900*/  PRMT R4, RZ, 0x7610, R4 ;  /* 0x00007610ff047816 */ /* 0x000fc60000000004 */
[----:B------:R0:W-:Y:S01]  /*17910*/  @!P1 STG.E.U8 desc[UR20][R26.64+0xf9], R7 ;  /* 0x0000f9071a009986 */ /* 0x0001e2000c101114 */
[----:B------:R-:W-:Y:S05]  /*17920*/  @P3 BRA `(.L_x_290) ;  /* 0x0000000000043947 */ /* 0x000fea0003800000 */
[----:B------:R2:W5:Y:S02]  /*17930*/  LDG.E.U8 R4, desc[UR20][R2.64] ;  /* 0x0000001402047981 */ /* 0x000564000c1e1100 */
.L_x_290:
[----:B------:R-:W-:Y:S05]  /*17940*/  BSYNC B1 ;  /* 0x0000000000017941 */ /* 0x000fea0003800000 */
.L_x_289:
[----:B------:R-:W3:Y:S01]  /*17950*/  LDL.LU R5, [R1+0x254] ;  /* 0x0002540001057983 */ /* 0x000ee20000300800 */
        /* <DEDUP_REMOVED lines=12> */
.L_x_292:
[----:B------:R-:W-:Y:S05]  /*17a20*/  BSYNC B1 ;  /* 0x0000000000017941 */ /* 0x000fea0003800000 */
.L_x_291:
[----:B---3--:R-:W3:Y:S01]  /*17a30*/  LDL.LU R5, [R1+0x258] ;  /* 0x0002580001057983 */ /* 0x008ee20000300800 */
[----:B-----5:R-:W-:Y:S01]  /*17a40*/  LOP3.LUT R4, R4, 0xff, RZ, 0xc0, !PT ;  /* 0x000000ff04047812 */ /* 0x020fe200078ec0ff */
[----:B------:R-:W-:Y:S01]  /*17a50*/  BSSY B1, `(.L_x_293) ;  /* 0x0000013000017945 */ /* 0x000fe20003800000 */
[----:B------:R-:W-:Y:S02]  /*17a60*/  IADD3 R35, P1, R35, 0x88, RZ ;  /* 0x0000008823237810 */ /* 0x000fe40007f3e0ff */
[----:B------:R-:W-:Y:S02]  /*17a70*/  F2FP.F16.E4M3.UNPACK_B R4, R4 ;  /* 0x00000004ff04723e */ /* 0x000fe400020006ff */
[----:B------:R-:W-:Y:S01]  /*17a80*/  PRMT R6, RZ, 0x7610, R6 ;  /* 0x00007610ff067816 */ /* 0x000fe20000000006 */
[----:B------:R-:W-:Y:S01]  /*17a90*/  IMAD.X R36, RZ, RZ, R37, P1 ;  /* 0x000000ffff247224 */ /* 0x000fe200008e0625 */
[----:B------:R-:W-:Y:S01]  /*17aa0*/  ISETP.GE.AND P1, PT, R34, 0x89, PT ;  /* 0x000000892200780c */ /* 0x000fe20003f26270 */
[----:B------:R-:W-:-:S02]  /*17ab0*/  HADD2.F32 R4, -RZ, R4.H0_H0 ;  /* 0x20000004ff047230 */ /* 0x000fc40000004100 */
[----:B------:R-:W-:Y:S01]  /*17ac0*/  IMAD R36, R36, UR6, RZ ;  /* 0x0000000624247c24 */ /* 0x000fe2000f8e02ff */
[----:B------:R-:W-:Y:S01]  /*17ad0*/  ISETP.LT.OR P5, PT, R0, 0x1, !P1 ;  /* 0x000000010000780c */ /* 0x000fe20004fa1670 */
[----:B------:R-:W-:-:S04]  /*17ae0*/  IMAD.WIDE.U32 R38, R35, UR6, R38 ;  /* 0x0000000623267c25 */ /* 0x000fc8000f8e0026 */
[----:B------:R-:W-:Y:S01]  /*17af0*/  FMUL R4, R4, UR22 ;  /* 0x0000001604047c20 */ /* 0x000fe20008400000 */
[----:B------:R-:W-:-:S03]  /*17b00*/  IMAD R35, R35, UR7, R36 ;  /* 0x0000000723237c24 */ /* 0x000fc6000f8e0224 */
[----:B---3--:R-:W-:Y:S01]  /*17b10*/  FFMA R5, R5, UR15, R4 ;  /* 0x0000000f05057c23 */ /* 0x008fe20008000004 */
[----:B------:R-:W-:-:S04]  /*17b20*/  IADD3 R4, P3, R38, UR10, RZ ;  /* 0x0000000a26047c10 */ /* 0x000fc8000ff7e0ff */
[----:B0-----:R-:W-:Y:S02]  /*17b30*/  F2FP.SATFINITE.E4M3.F32.PACK_AB_MERGE_C R7, RZ, R5, RZ ;  /* 0x00000005ff07723e */ /* 0x001fe400048070ff */
[----:B------:R-:W-:-:S03]  /*17b40*/  IADD3.X R5, R39, UR11, R35, P3, !PT ;  /* 0x0000000b27057c10 */ /* 0x000fc60009ffe423 */
[----:B------:R0:W-:Y:S01]  /*17b50*/  @!P2 STG.E.U8 desc[UR20][R30.64+0x1], R7 ;  /* 0x000001071e00a986 */ /* 0x0001e2000c101114 */
[----:B------:R-:W-:Y:S05]  /*17b60*/  @P5 BRA `(.L_x_294) ;  /* 0x0000000000045947 */ /* 0x000fea0003800000 */
[----:B------:R3:W5:Y:S02]  /*17b70*/  LDG.E.U8 R6, desc[UR20][R4.64] ;  /* 0x0000001404067981 */ /* 0x000764000c1e1100 */
.L_x_294:
[----:B------:R-:W-:Y:S05]  /*17b80*/  BSYNC B1 ;  /* 0x0000000000017941 */ /* 0x000fea0003800000 */
.L_x_293:
        /* <DEDUP_REMOVED lines=13> */
.L_x_296:
[----:B------:R-:W-:Y:S05]  /*17c60*/  BSYNC B1 ;  /* 0x0000000000017941 */ /* 0x000fea0003800000 */
.L_x_295:
        /* <DEDUP_REMOVED lines=13> */
.L_x_298:
[----:B------:R-:W-:Y:S05]  /*17d40*/  BSYNC B1 ;  /* 0x0000000000017941 */ /* 0x000fea0003800000 */
.L_x_297:
        /* <DEDUP_REMOVED lines=13> */
.L_x_300:
[----:B------:R-:W-:Y:S05]  /*17e20*/  BSYNC B1 ;  /* 0x0000000000017941 */ /* 0x000fea0003800000 */
.L_x_299:
        /* <DEDUP_REMOVED lines=13> */
.L_x_302:
[----:B------:R-:W-:Y:S05]  /*17f00*/  BSYNC B1 ;  /* 0x0000000000017941 */ /* 0x000fea0003800000 */
.L_x_301:
        /* <DEDUP_REMOVED lines=13> */
.L_x_304:
[----:B------:R-:W-:Y:S05]  /*17fe0*/  BSYNC B1 ;  /* 0x0000000000017941 */ /* 0x000fea0003800000 */
.L_x_303:
        /* <DEDUP_REMOVED lines=13> */
.L_x_306:
[----:B------:R-:W-:Y:S05]  /*180c0*/  BSYNC B1 ;  /* 0x0000000000017941 */ /* 0x000fea0003800000 */
.L_x_305:
        /* <DEDUP_REMOVED lines=13> */
.L_x_308:
[----:B------:R-:W-:Y:S05]  /*181a0*/  BSYNC B1 ;  /* 0x0000000000017941 */ /* 0x000fea0003800000 */
.L_x_307:
        /* <DEDUP_REMOVED lines=13> */
.L_x_310:
[----:B------:R-:W-:Y:S05]  /*18280*/  BSYNC B1 ;  /* 0x0000000000017941 */ /* 0x000fea0003800000 */
.L_x_309:
        /* <DEDUP_REMOVED lines=13> */
.L_x_312:
[----:B------:R-:W-:Y:S05]  /*18360*/  BSYNC B1 ;  /* 0x0000000000017941 */ /* 0x000fea0003800000 */
.L_x_311:
        /* <DEDUP_REMOVED lines=13> */
.L_x_314:
[----:B------:R-:W-:Y:S05]  /*18440*/  BSYNC B1 ;  /* 0x0000000000017941 */ /* 0x000fea0003800000 */
.L_x_313:
        /* <DEDUP_REMOVED lines=13> */
.L_x_316:
[----:B------:R-:W-:Y:S05]  /*18520*/  BSYNC B1 ;  /* 0x0000000000017941 */ /* 0x000fea0003800000 */
.L_x_315:
        /* <DEDUP_REMOVED lines=13> */
.L_x_318:
[----:B------:R-:W-:Y:S05]  /*18600*/  BSYNC B1 ;  /* 0x0000000000017941 */ /* 0x000fea0003800000 */
.L_x_317:
        /* <DEDUP_REMOVED lines=13> */
.L_x_320:
[----:B------:R-:W-:Y:S05]  /*186e0*/  BSYNC B1 ;  /* 0x0000000000017941 */ /* 0x000fea0003800000 */
.L_x_319:
        /* <DEDUP_REMOVED lines=13> */
.L_x_322:
[----:B------:R-:W-:Y:S05]  /*187c0*/  BSYNC B1 ;  /* 0x0000000000017941 */ /* 0x000fea0003800000 */
.L_x_321:
        /* <DEDUP_REMOVED lines=13> */
.L_x_324:
[----:B------:R-:W-:Y:S05]  /*188a0*/  BSYNC B1 ;  /* 0x0000000000017941 */ /* 0x000fea0003800000 */
.L_x_323:
        /* <DEDUP_REMOVED lines=13> */
.L_x_326:
[----:B------:R-:W-:Y:S05]  /*18980*/  BSYNC B1 ;  /* 0x0000000000017941 */ /* 0x000fea0003800000 */
.L_x_325:
        /* <DEDUP_REMOVED lines=13> */
.L_x_328:
[----:B------:R-:W-:Y:S05]  /*18a60*/  BSYNC B1 ;  /* 0x0000000000017941 */ /* 0x000fea0003800000 */
.L_x_327:
        /* <DEDUP_REMOVED lines=13> */
.L_x_330:
[----:B------:R-:W-:Y:S05]  /*18b40*/  BSYNC B1 ;  /* 0x0000000000017941 */ /* 0x000fea0003800000 */
.L_x_329:
        /* <DEDUP_REMOVED lines=13> */
.L_x_332:
[----:B------:R-:W-:Y:S05]  /*18c20*/  BSYNC B1 ;  /* 0x0000000000017941 */ /* 0x000fea0003800000 */
.L_x_331:
        /* <DEDUP_REMOVED lines=13> */
.L_x_334:
[----:B------:R-:W-:Y:S05]  /*18d00*/  BSYNC B1 ;  /* 0x0000000000017941 */ /* 0x000fea0003800000 */
.L_x_333:
        /* <DEDUP_REMOVED lines=13> */
.L_x_336:
[----:B------:R-:W-:Y:S05]  /*18de0*/  BSYNC B1 ;  /* 0x0000000000017941 */ /* 0x000fea0003800000 */
.L_x_335:
        /* <DEDUP_REMOVED lines=13> */
.L_x_338:
[----:B------:R-:W-:Y:S05]  /*18ec0*/  BSYNC B1 ;  /* 0x0000000000017941 */ /* 0x000fea0003800000 */
.L_x_337:
        /* <DEDUP_REMOVED lines=13> */
.L_x_340:
[----:B------:R-:W-:Y:S05]  /*18fa0*/  BSYNC B1 ;  /* 0x0000000000017941 */ /* 0x000fea0003800000 */
.L_x_339:
        /* <DEDUP_REMOVED lines=13> */
.L_x_342:
[----:B------:R-:W-:Y:S05]  /*19080*/  BSYNC B1 ;  /* 0x0000000000017941 */ /* 0x000fea0003800000 */
.L_x_341:
        /* <DEDUP_REMOVED lines=13> */
.L_x_344:
[----:B------:R-:W-:Y:S05]  /*19160*/  BSYNC B1 ;  /* 0x0000000000017941 */ /* 0x000fea0003800000 */
.L_x_343:
        /* <DEDUP_REMOVED lines=13> */
.L_x_346:
[----:B------:R-:W-:Y:S05]  /*19240*/  BSYNC B1 ;  /* 0x0000000000017941 */ /* 0x000fea0003800000 */
.L_x_345:
        /* <DEDUP_REMOVED lines=13> */
.L_x_348:
[----:B------:R-:W-:Y:S05]  /*19320*/  BSYNC B1 ;  /* 0x0000000000017941 */ /* 0x000fea0003800000 */
.L_x_347:
        /* <DEDUP_REMOVED lines=13> */
.L_x_350:
[----:B------:R-:W-:Y:S05]  /*19400*/  BSYNC B1 ;  /* 0x0000000000017941 */ /* 0x000fea0003800000 */
.L_x_349:
        /* <DEDUP_REMOVED lines=13> */
.L_x_352:
[----:B------:R-:W-:Y:S05]  /*194e0*/  BSYNC B1 ;  /* 0x0000000000017941 */ /* 0x000fea0003800000 */
.L_x_351:
        /* <DEDUP_REMOVED lines=13> */
.L_x_354:
[----:B------:R-:W-:Y:S05]  /*195c0*/  BSYNC B1 ;  /* 0x0000000000017941 */ /* 0x000fea0003800000 */
.L_x_353:
        /* <DEDUP_REMOVED lines=13> */
.L_x_356:
[----:B------:R-:W-:Y:S05]  /*196a0*/  BSYNC B1 ;  /* 0x0000000000017941 */ /* 0x000fea0003800000 */
.L_x_355:
        /* <DEDUP_REMOVED lines=13> */
.L_x_358:
[----:B------:R-:W-:Y:S05]  /*19780*/  BSYNC B1 ;  /* 0x0000000000017941 */ /* 0x000fea0003800000 */
.L_x_357:
        /* <DEDUP_REMOVED lines=13> */
.L_x_360:
[----:B------:R-:W-:Y:S05]  /*19860*/  BSYNC B1 ;  /* 0x0000000000017941 */ /* 0x000fea0003800000 */
.L_x_359:
        /* <DEDUP_REMOVED lines=13> */
.L_x_362:
[----:B------:R-:W-:Y:S05]  /*19940*/  BSYNC B1 ;  /* 0x0000000000017941 */ /* 0x000fea0003800000 */
.L_x_361:
        /* <DEDUP_REMOVED lines=13> */
.L_x_364:
[----:B------:R-:W-:Y:S05]  /*19a20*/  BSYNC B1 ;  /* 0x0000000000017941 */ /* 0x000fea0003800000 */
.L_x_363:
        /* <DEDUP_REMOVED lines=13> */
.L_x_366:
[----:B------:R-:W-:Y:S05]  /*19b00*/  BSYNC B1 ;  /* 0x0000000000017941 */ /* 0x000fea0003800000 */
.L_x_365:
        /* <DEDUP_REMOVED lines=13> */
.L_x_368:
[----:B------:R-:W-:Y:S05]  /*19be0*/  BSYNC B1 ;  /* 0x0000000000017941 */ /* 0x000fea0003800000 */
.L_x_367:
        /* <DEDUP_REMOVED lines=13> */
.L_x_370:
[----:B------:R-:W-:Y:S05]  /*19cc0*/  BSYNC B1 ;  /* 0x0000000000017941 */ /* 0x000fea0003800000 */
.L_x_369:
        /* <DEDUP_REMOVED lines=13> */
.L_x_372:
[----:B------:R-:W-:Y:S05]  /*19da0*/  BSYNC B1 ;  /* 0x0000000000017941 */ /* 0x000fea0003800000 */
.L_x_371:
        /* <DEDUP_REMOVED lines=13> */
.L_x_374:
[----:B------:R-:W-:Y:S05]  /*19e80*/  BSYNC B1 ;  /* 0x0000000000017941 */ /* 0x000fea0003800000 */
.L_x_373:
        /* <DEDUP_REMOVED lines=13> */
.L_x_376:
[----:B------:R-:W-:Y:S05]  /*19f60*/  BSYNC B1 ;  /* 0x0000000000017941 */ /* 0x000fea0003800000 */
.L_x_375:
        /* <DEDUP_REMOVED lines=13> */
.L_x_378:
[----:B------:R-:W-:Y:S05]  /*1a040*/  BSYNC B1 ;  /* 0x0000000000017941 */ /* 0x000fea0003800000 */
.L_x_377:
        /* <DEDUP_REMOVED lines=13> */
.L_x_380:
[----:B------:R-:W-:Y:S05]  /*1a120*/  BSYNC B1 ;  /* 0x0000000000017941 */ /* 0x000fea0003800000 */
.L_x_379:
        /* <DEDUP_REMOVED lines=13> */
.L_x_382:
[----:B------:R-:W-:Y:S05]  /*1a200*/  BSYNC B1 ;  /* 0x0000000000017941 */ /* 0x000fea0003800000 */
.L_x_381:
        /* <DEDUP_REMOVED lines=13> */
.L_x_384:
[----:B------:R-:W-:Y:S05]  /*1a2e0*/  BSYNC B1 ;  /* 0x0000000000017941 */ /* 0x000fea0003800000 */
.L_x_383:
        /* <DEDUP_REMOVED lines=13> */
.L_x_386:
[----:B------:R-:W-:Y:S05]  /*1a3c0*/  BSYNC B1 ;  /* 0x0000000000017941 */ /* 0x000fea0003800000 */
.L_x_385:
        /* <DEDUP_REMOVED lines=13> */
.L_x_388:
[----:B------:R-:W-:Y:S05]  /*1a4a0*/  BSYNC B1 ;  /* 0x0000000000017941 */ /* 0x000fea0003800000 */
.L_x_387:
        /* <DEDUP_REMOVED lines=13> */
.L_x_390:
[----:B------:R-:W-:Y:S05]  /*1a580*/  BSYNC B1 ;  /* 0x0000000000017941 */ /* 0x000fea0003800000 */
.L_x_389:
        /* <DEDUP_REMOVED lines=13> */
.L_x_392:
[----:B------:R-:W-:Y:S05]  /*1a660*/  BSYNC B1 ;  /* 0x0000000000017941 */ /* 0x000fea0003800000 */
.L_x_391:
        /* <DEDUP_REMOVED lines=13> */
.L_x_394:
[----:B------:R-:W-:Y:S05]  /*1a740*/  BSYNC B1 ;  /* 0x0000000000017941 */ /* 0x000fea0003800000 */
.L_x_393:
        /* <DEDUP_REMOVED lines=13> */
.L_x_396:
[----:B------:R-:W-:Y:S05]  /*1a820*/  BSYNC B1 ;  /* 0x0000000000017941 */ /* 0x000fea0003800000 */
.L_x_395:
        /* <DEDUP_REMOVED lines=13> */
.L_x_398:
[----:B------:R-:W-:Y:S05]  /*1a900*/  BSYNC B1 ;  /* 0x0000000000017941 */ /* 0x000fea0003800000 */
.L_x_397:
        /* <DEDUP_REMOVED lines=13> */
.L_x_400:
[----:B------:R-:W-:Y:S05]  /*1a9e0*/  BSYNC B1 ;  /* 0x0000000000017941 */ /* 0x000fea0003800000 */
.L_x_399:
        /* <DEDUP_REMOVED lines=13> */
.L_x_402:
[----:B------:R-:W-:Y:S05]  /*1aac0*/  BSYNC B1 ;  /* 0x0000000000017941 */ /* 0x000fea0003800000 */
.L_x_401:
        /* <DEDUP_REMOVED lines=13> */
.L_x_404:
[----:B------:R-:W-:Y:S05]  /*1aba0*/  BSYNC B1 ;  /* 0x0000000000017941 */ /* 0x000fea0003800000 */
.L_x_403:
        /* <DEDUP_REMOVED lines=13> */
.L_x_406:
[----:B------:R-:W-:Y:S05]  /*1ac80*/  BSYNC B1 ;  /* 0x0000000000017941 */ /* 0x000fea0003800000 */
.L_x_405:
        /* <DEDUP_REMOVED lines=13> */
.L_x_408:
[----:B------:R-:W-:Y:S05]  /*1ad60*/  BSYNC B1 ;  /* 0x0000000000017941 */ /* 0x000fea0003800000 */
.L_x_407:
        /* <DEDUP_REMOVED lines=13> */
.L_x_410:
[----:B------:R-:W-:Y:S05]  /*1ae40*/  BSYNC B1 ;  /* 0x0000000000017941 */ /* 0x000fea0003800000 */
.L_x_409:
        /* <DEDUP_REMOVED lines=13> */
.L_x_412:
[----:B------:R-:W-:Y:S05]  /*1af20*/  BSYNC B1 ;  /* 0x0000000000017941 */ /* 0x000fea0003800000 */
.L_x_411:
        /* <DEDUP_REMOVED lines=13> */
.L_x_414:
[----:B------:R-:W-:Y:S05]  /*1b000*/  BSYNC B1 ;  /* 0x0000000000017941 */ /* 0x000fea0003800000 */
.L_x_413:
        /* <DEDUP_REMOVED lines=13> */
.L_x_416:
[----:B------:R-:W-:Y:S05]  /*1b0e0*/  BSYNC B1 ;  /* 0x0000000000017941 */ /* 0x000fea0003800000 */
.L_x_415:
        /* <DEDUP_REMOVED lines=13> */
.L_x_418:
[----:B------:R-:W-:Y:S05]  /*1b1c0*/  BSYNC B1 ;  /* 0x0000000000017941 */ /* 0x000fea0003800000 */
.L_x_417:
        /* <DEDUP_REMOVED lines=13> */
.L_x_420:
[----:B------:R-:W-:Y:S05]  /*1b2a0*/  BSYNC B1 ;  /* 0x0000000000017941 */ /* 0x000fea0003800000 */
.L_x_419:
        /* <DEDUP_REMOVED lines=13> */
.L_x_422:
[----:B------:R-:W-:Y:S05]  /*1b380*/  BSYNC B1 ;  /* 0x0000000000017941 */ /* 0x000fea0003800000 */
.L_x_421:
        /* <DEDUP_REMOVED lines=13> */
.L_x_424:
[----:B------:R-:W-:Y:S05]  /*1b460*/  BSYNC B1 ;  /* 0x0000000000017941 */ /* 0x000fea0003800000 */
.L_x_423:
        /* <DEDUP_REMOVED lines=13> */
.L_x_426:
[----:B------:R-:W-:Y:S05]  /*1b540*/  BSYNC B1 ;  /* 0x0000000000017941 */ /* 0x000fea0003800000 */
.L_x_425:
        /* <DEDUP_REMOVED lines=13> */
.L_x_428:
[----:B------:R-:W-:Y:S05]  /*1b620*/  BSYNC B1 ;  /* 0x0000000000017941 */ /* 0x000fea0003800000 */
.L_x_427:
        /* <DEDUP_REMOVED lines=13> */
.L_x_430:
[----:B------:R-:W-:Y:S05]  /*1b700*/  BSYNC B1 ;  /* 0x0000000000017941 */ /* 0x000fea0003800000 */
.L_x_429:
        /* <DEDUP_REMOVED lines=13> */
.L_x_432:
[----:B------:R-:W-:Y:S05]  /*1b7e0*/  BSYNC B1 ;  /* 0x0000000000017941 */ /* 0x000fea0003800000 */
.L_x_431:
        /* <DEDUP_REMOVED lines=13> */
.L_x_434:
[----:B------:R-:W-:Y:S05]  /*1b8c0*/  BSYNC B1 ;  /* 0x0000000000017941 */ /* 0x000fea0003800000 */
.L_x_433:
        /* <DEDUP_REMOVED lines=13> */
.L_x_436:
[----:B------:R-:W-:Y:S05]  /*1b9a0*/  BSYNC B1 ;  /* 0x0000000000017941 */ /* 0x000fea0003800000 */
.L_x_435:
        /* <DEDUP_REMOVED lines=13> */
.L_x_438:
[----:B------:R-:W-:Y:S05]  /*1ba80*/  BSYNC B1 ;  /* 0x0000000000017941 */ /* 0x000fea0003800000 */
.L_x_437:
        /* <DEDUP_REMOVED lines=13> */
.L_x_440:
[----:B------:R-:W-:Y:S05]  /*1bb60*/  BSYNC B1 ;  /* 0x0000000000017941 */ /* 0x000fea0003800000 */
.L_x_439:
        /* <DEDUP_REMOVED lines=13> */
.L_x_442:
[----:B------:R-:W-:Y:S05]  /*1bc40*/  BSYNC B1 ;  /* 0x0000000000017941 */ /* 0x000fea0003800000 */
.L_x_441:
        /* <DEDUP_REMOVED lines=13> */
.L_x_444:
[----:B------:R-:W-:Y:S05]  /*1bd20*/  BSYNC B1 ;  /* 0x0000000000017941 */ /* 0x000fea0003800000 */
.L_x_443:
        /* <DEDUP_REMOVED lines=13> */
.L_x_446:
[----:B------:R-:W-:Y:S05]  /*1be00*/  BSYNC B1 ;  /* 0x0000000000017941 */ /* 0x000fea0003800000 */
.L_x_445:
        /* <DEDUP_REMOVED lines=13> */
.L_x_448:
[----:B------:R-:W-:Y:S05]  /*1bee0*/  BSYNC B1 ;  /* 0x0000000000017941 */ /* 0x000fea0003800000 */
.L_x_447:
        /* <DEDUP_REMOVED lines=13> */
.L_x_450:
[----:B------:R-:W-:Y:S05]  /*1bfc0*/  BSYNC B1 ;  /* 0x0000000000017941 */ /* 0x000fea0003800000 */
.L_x_449:
        /* <DEDUP_REMOVED lines=13> */
.L_x_452:
[----:B------:R-:W-:Y:S05]  /*1c0a0*/  BSYNC B1 ;  /* 0x0000000000017941 */ /* 0x000fea0003800000 */
.L_x_451:
        /* <DEDUP_REMOVED lines=13> */
.L_x_454:
[----:B------:R-:W-:Y:S05]  /*1c180*/  BSYNC B1 ;  /* 0x0000000000017941 */ /* 0x000fea0003800000 */
.L_x_453:
        /* <DEDUP_REMOVED lines=13> */
.L_x_456:
[----:B------:R-:W-:Y:S05]  /*1c260*/  BSYNC B1 ;  /* 0x0000000000017941 */ /* 0x000fea0003800000 */
.L_x_455:
        /* <DEDUP_REMOVED lines=13> */
.L_x_458:
[----:B------:R-:W-:Y:S05]  /*1c340*/  BSYNC B1 ;  /* 0x0000000000017941 */ /* 0x000fea0003800000 */
.L_x_457:
        /* <DEDUP_REMOVED lines=13> */
.L_x_460:
[----:B------:R-:W-:Y:S05]  /*1c420*/  BSYNC B1 ;  /* 0x0000000000017941 */ /* 0x000fea0003800000 */
.L_x_459:
        /* <DEDUP_REMOVED lines=13> */
.L_x_462:
[----:B------:R-:W-:Y:S05]  /*1c500*/  BSYNC B1 ;  /* 0x0000000000017941 */ /* 0x000fea0003800000 */
.L_x_461:
        /* <DEDUP_REMOVED lines=13> */
.L_x_464:
[----:B------:R-:W-:Y:S05]  /*1c5e0*/  BSYNC B1 ;  /* 0x0000000000017941 */ /* 0x000fea0003800000 */
.L_x_463:
        /* <DEDUP_REMOVED lines=13> */
.L_x_466:
[----:B------:R-:W-:Y:S05]  /*1c6c0*/  BSYNC B1 ;  /* 0x0000000000017941 */ /* 0x000fea0003800000 */
.L_x_465:
        /* <DEDUP_REMOVED lines=13> */
.L_x_468:
[----:B------:R-:W-:Y:S05]  /*1c7a0*/  BSYNC B1 ;  /* 0x0000000000017941 */ /* 0x000fea0003800000 */
.L_x_467:
        /* <DEDUP_REMOVED lines=13> */
.L_x_470:
[----:B------:R-:W-:Y:S05]  /*1c880*/  BSYNC B1 ;  /* 0x0000000000017941 */ /* 0x000fea0003800000 */
.L_x_469:
        /* <DEDUP_REMOVED lines=13> */
.L_x_472:
[----:B------:R-:W-:Y:S05]  /*1c960*/  BSYNC B1 ;  /* 0x0000000000017941 */ /* 0x000fea0003800000 */
.L_x_471:
        /* <DEDUP_REMOVED lines=13> */
.L_x_474:
[----:B------:R-:W-:Y:S05]  /*1ca40*/  BSYNC B1 ;  /* 0x0000000000017941 */ /* 0x000fea0003800000 */
.L_x_473:
        /* <DEDUP_REMOVED lines=13> */
.L_x_476:
[----:B------:R-:W-:Y:S05]  /*1cb20*/  BSYNC B1 ;  /* 0x0000000000017941 */ /* 0x000fea0003800000 */
.L_x_475:
        /* <DEDUP_REMOVED lines=13> */
.L_x_478:
[----:B------:R-:W-:Y:S05]  /*1cc00*/  BSYNC B1 ;  /* 0x0000000000017941 */ /* 0x000fea0003800000 */
.L_x_477:
        /* <DEDUP_REMOVED lines=13> */
.L_x_480:
[----:B------:R-:W-:Y:S05]  /*1cce0*/  BSYNC B1 ;  /* 0x0000000000017941 */ /* 0x000fea0003800000 */
.L_x_479:
        /* <DEDUP_REMOVED lines=13> */
.L_x_482:
[----:B------:R-:W-:Y:S05]  /*1cdc0*/  BSYNC B1 ;  /* 0x0000000000017941 */ /* 0x000fea0003800000 */
.L_x_481:
        /* <DEDUP_REMOVED lines=13> */
.L_x_484:
[----:B------:R-:W-:Y:S05]  /*1cea0*/  BSYNC B1 ;  /* 0x0000000000017941 */ /* 0x000fea0003800000 */
.L_x_483:
        /* <DEDUP_REMOVED lines=13> */
.L_x_486:
[----:B------:R-:W-:Y:S05]  /*1cf80*/  BSYNC B1 ;  /* 0x0000000000017941 */ /* 0x000fea0003800000 */
.L_x_485:
        /* <DEDUP_REMOVED lines=13> */
.L_x_488:
[----:B------:R-:W-:Y:S05]  /*1d060*/  BSYNC B1 ;  /* 0x0000000000017941 */ /* 0x000fea0003800000 */
.L_x_487:
        /* <DEDUP_REMOVED lines=13> */
.L_x_490:
[----:B------:R-:W-:Y:S05]  /*1d140*/  BSYNC B1 ;  /* 0x0000000000017941 */ /* 0x000fea0003800000 */
.L_x_489:
        /* <DEDUP_REMOVED lines=13> */
.L_x_492:
[----:B------:R-:W-:Y:S05]  /*1d220*/  BSYNC B1 ;  /* 0x0000000000017941 */ /* 0x000fea0003800000 */
.L_x_491:
        /* <DEDUP_REMOVED lines=13> */
.L_x_494:
[----:B------:R-:W-:Y:S05]  /*1d300*/  BSYNC B1 ;  /* 0x0000000000017941 */ /* 0x000fea0003800000 */
.L_x_493:
        /* <DEDUP_REMOVED lines=13> */
.L_x_496:
[----:B------:R-:W-:Y:S05]  /*1d3e0*/  BSYNC B1 ;  /* 0x0000000000017941 */ /* 0x000fea0003800000 */
.L_x_495:
        /* <DEDUP_REMOVED lines=13> */
.L_x_498:
[----:B------:R-:W-:Y:S05]  /*1d4c0*/  BSYNC B1 ;  /* 0x0000000000017941 */ /* 0x000fea0003800000 */
.L_x_497:
        /* <DEDUP_REMOVED lines=13> */
.L_x_500:
[----:B------:R-:W-:Y:S05]  /*1d5a0*/  BSYNC B1 ;  /* 0x0000000000017941 */ /* 0x000fea0003800000 */
.L_x_499:
        /* <DEDUP_REMOVED lines=13> */
.L_x_502:
[----:B------:R-:W-:Y:S05]  /*1d680*/  BSYNC B1 ;  /* 0x0000000000017941 */ /* 0x000fea0003800000 */
.L_x_501:
        /* <DEDUP_REMOVED lines=13> */
.L_x_504:
[----:B------:R-:W-:Y:S05]  /*1d760*/  BSYNC B1 ;  /* 0x0000000000017941 */ /* 0x000fea0003800000 */
.L_x_503:
        /* <DEDUP_REMOVED lines=13> */
.L_x_506:
[----:B------:R-:W-:Y:S05]  /*1d840*/  BSYNC B1 ;  /* 0x0000000000017941 */ /* 0x000fea0003800000 */
.L_x_505:
        /* <DEDUP_REMOVED lines=13> */
.L_x_508:
[----:B------:R-:W-:Y:S05]  /*1d920*/  BSYNC B1 ;  /* 0x0000000000017941 */ /* 0x000fea0003800000 */
.L_x_507:
        /* <DEDUP_REMOVED lines=13> */
.L_x_510:
[----:B------:R-:W-:Y:S05]  /*1da00*/  BSYNC B1 ;  /* 0x0000000000017941 */ /* 0x000fea0003800000 */
.L_x_509:
        /* <DEDUP_REMOVED lines=13> */
.L_x_512:
[----:B------:R-:W-:Y:S05]  /*1dae0*/  BSYNC B1 ;  /* 0x0000000000017941 */ /* 0x000fea0003800000 */
.L_x_511:
        /* <DEDUP_REMOVED lines=13> */
.L_x_514:
[----:B------:R-:W-:Y:S05]  /*1dbc0*/  BSYNC B1 ;  /* 0x0000000000017941 */ /* 0x000fea0003800000 */
.L_x_513:
        /* <DEDUP_REMOVED lines=13> */
.L_x_516:
[----:B------:R-:W-:Y:S05]  /*1dca0*/  BSYNC B1 ;  /* 0x0000000000017941 */ /* 0x000fea0003800000 */
.L_x_515:
        /* <DEDUP_REMOVED lines=13> */
.L_x_518:
[----:B------:R-:W-:Y:S05]  /*1dd80*/  BSYNC B1 ;  /* 0x0000000000017941 */ /* 0x000fea0003800000 */
.L_x_517:
        /* <DEDUP_REMOVED lines=13> */
.L_x_520:
[----:B------:R-:W-:Y:S05]  /*1de60*/  BSYNC B1 ;  /* 0x0000000000017941 */ /* 0x000fea0003800000 */
.L_x_519:
        /* <DEDUP_REMOVED lines=13> */
.L_x_522:
[----:B------:R-:W-:Y:S05]  /*1df40*/  BSYNC B1 ;  /* 0x0000000000017941 */ /* 0x000fea0003800000 */
.L_x_521:
        /* <DEDUP_REMOVED lines=13> */
.L_x_524:
[----:B------:R-:W-:Y:S05]  /*1e020*/  BSYNC B1 ;  /* 0x0000000000017941 */ /* 0x000fea0003800000 */
.L_x_523:
        /* <DEDUP_REMOVED lines=13> */
.L_x_526:
[----:B------:R-:W-:Y:S05]  /*1e100*/  BSYNC B1 ;  /* 0x0000000000017941 */ /* 0x000fea0003800000 */
.L_x_525:
        /* <DEDUP_REMOVED lines=13> */
.L_x_528:
[----:B------:R-:W-:Y:S05]  /*1e1e0*/  BSYNC B1 ;  /* 0x0000000000017941 */ /* 0x000fea0003800000 */
.L_x_527:
        /* <DEDUP_REMOVED lines=13> */
.L_x_530:
[----:B------:R-:W-:Y:S05]  /*1e2c0*/  BSYNC B1 ;  /* 0x0000000000017941 */ /* 0x000fea0003800000 */
.L_x_529:
        /* <DEDUP_REMOVED lines=13> */
.L_x_532:
[----:B------:R-:W-:Y:S05]  /*1e3a0*/  BSYNC B1 ;  /* 0x0000000000017941 */ /* 0x000fea0003800000 */
.L_x_531:
        /* <DEDUP_REMOVED lines=13> */
.L_x_534:
[----:B------:R-:W-:Y:S05]  /*1e480*/  BSYNC B1 ;  /* 0x0000000000017941 */ /* 0x000fea0003800000 */
.L_x_533:
        /* <DEDUP_REMOVED lines=13> */
.L_x_536:
[----:B------:R-:W-:Y:S05]  /*1e560*/  BSYNC B1 ;  /* 0x0000000000017941 */ /* 0x000fea0003800000 */
.L_x_535:
        /* <DEDUP_REMOVED lines=13> */
.L_x_538:
[----:B------:R-:W-:Y:S05]  /*1e640*/  BSYNC B1 ;  /* 0x0000000000017941 */ /* 0x000fea0003800000 */
.L_x_537:
        /* <DEDUP_REMOVED lines=13> */
.L_x_540:
[----:B------:R-:W-:Y:S05]  /*1e720*/  BSYNC B1 ;  /* 0x0000000000017941 */ /* 0x000fea0003800000 */
.L_x_539:
[----:B--234-:R-:W2:Y:S01]  /*1e730*/  LDL.LU R3, [R1+0x448] ;  /* 0x0004480001037983 */ /* 0x01cea20000300800 */
[----:B-----5:R-:W-:Y:S01]  /*1e740*/  LOP3.LUT R6, R6, 0xff, RZ, 0xc0, !PT ;  /* 0x000000ff06067812 */ /* 0x020fe200078ec0ff */
[----:B------:R-:W-:Y:S01]  /*1e750*/  BSSY B1, `(.L_x_541) ;  /* 0x000000b000017945 */ /* 0x000fe20003800000 */
[----:B------:R-:W-:Y:S02]  /*1e760*/  ISETP.LT.OR P2, PT, R0, 0xf9, !P1 ;  /* 0x000000f90000780c */ /* 0x000fe40004f41670 */
[----:B------:R-:W-:Y:S02]  /*1e770*/  F2FP.F16.E4M3.UNPACK_B R6, R6 ;  /* 0x00000006ff06723e */ /* 0x000fe400020006ff */
[----:B------:R-:W-:-:S03]  /*1e780*/  PRMT R2, RZ, 0x7610, R2 ;  /* 0x00007610ff027816 */ /* 0x000fc60000000002 */
[----:B------:R-:W-:-:S05]  /*1e790*/  HADD2.F32 R6, -RZ, R6.H0_H0 ;  /* 0x20000006ff067230 */ /* 0x000fca0000004100 */
[----:B------:R-:W-:-:S04]  /*1e7a0*/  FMUL R6, R6, UR22 ;  /* 0x0000001606067c20 */ /* 0x000fc80008400000 */
[----:B--2---:R-:W-:-:S05]  /*1e7b0*/  FFMA R6, R3, UR15, R6 ;  /* 0x0000000f03067c23 */ /* 0x004fca0008000006 */
[----:B------:R-:W-:-:S05]  /*1e7c0*/  F2FP.SATFINITE.E4M3.F32.PACK_AB_MERGE_C R3, RZ, R6, RZ ;  /* 0x00000006ff03723e */ /* 0x000fca00048070ff */
[----:B------:R2:W-:Y:S01]  /*1e7d0*/  @!P0 STG.E.U8 desc[UR20][R30.64+0xf9], R3 ;  /* 0x0000f9031e008986 */ /* 0x0005e2000c101114 */
[----:B------:R-:W-:Y:S05]  /*1e7e0*/  @P2 BRA `(.L_x_542) ;  /* 0x0000000000042947 */ /* 0x000fea0003800000 */
[----:B------:R3:W5:Y:S02]  /*1e7f0*/  LDG.E.U8 R2, desc[UR20][R4.64+0xf8] ;  /* 0x0000f81404027981 */ /* 0x000764000c1e1100 */
.L_x_542:
[----:B------:R-:W-:Y:S05]  /*1e800*/  BSYNC B1 ;  /* 0x0000000000017941 */ /* 0x000fea0003800000 */
.L_x_541:
[----:B--2---:R-:W2:Y:S01]  /*1e810*/  LDL.LU R3, [R1+0x44c] ;  /* 0x00044c0001037983 */ /* 0x004ea20000300800 */
        /* <DEDUP_REMOVED lines=12> */
.L_x_544:
[----:B------:R-:W-:Y:S05]  /*1e8e0*/  BSYNC B1 ;  /* 0x0000000000017941 */ /* 0x000fea0003800000 */
.L_x_543:
[----:B------:R-:W-:Y:S05]  /*1e8f0*/  @P1 BRA `(.L_x_545) ;  /* 0x0000004800881947 */ /* 0x000fea0003800000 */
[----:B------:R-:W2:Y:S01]  /*1e900*/  LDL.LU R2, [R1+0x450] ;  /* 0x0004500001027983 */ /* 0x000ea20000300800 */
[----:B-----5:R-:W-:-:S04]  /*1e910*/  LOP3.LUT R0, R0, 0xff, RZ, 0xc0, !PT ;  /* 0x000000ff00007812 */ /* 0x020fc800078ec0ff */
[----:B------:R-:W-:-:S05]  /*1e920*/  F2FP.F16.E4M3.UNPACK_B R0, R0 ;  /* 0x00000000ff00723e */ /* 0x000fca00020006ff */
[----:B------:R-:W-:-:S05]  /*1e930*/  HADD2.F32 R0, -RZ, R0.H0_H0 ;  /* 0x20000000ff007230 */ /* 0x000fca0000004100 */
[----:B------:R-:W-:-:S04]  /*1e940*/  FMUL R0, R0, UR22 ;  /* 0x0000001600007c20 */ /* 0x000fc80008400000 */
[----:B--2---:R-:W-:-:S05]  /*1e950*/  FFMA R0, R2, UR15, R0 ;  /* 0x0000000f02007c23 */ /* 0x004fca0008000000 */
[----:B------:R-:W-:-:S05]  /*1e960*/  F2FP.SATFINITE.E4M3.F32.PACK_AB_MERGE_C R3, RZ, R0, RZ ;  /* 0x00000000ff03723e */ /* 0x000fca00048070ff */
[----:B------:R2:W-:Y:S01]  /*1e970*/  STG.E.U8 desc[UR20][R28.64+0xf9], R3 ;  /* 0x0000f9031c007986 */ /* 0x0005e2000c101114 */
[----:B------:R-:W-:Y:S05]  /*1e980*/  BRA `(.L_x_545) ;  /* 0x0000004800647947 */ /* 0x000fea0003800000 */
.L_x_32:
[----:B------:R-:W-:Y:S01]  /*1e990*/  ISETP.GE.AND P3, PT, R34, 0x1, PT ;  /* 0x000000012200780c */ /* 0x000fe20003f66270 */
[----:B------:R-:W-:Y:S01]  /*1e9a0*/  FMUL R3, R3, UR15 ;  /* 0x0000000f03037c20 */ /* 0x000fe20008400000 */
[----:B------:R-:W3:Y:S02]  /*1e9b0*/  LDL.LU R2, [R1+0x200] ;  /* 0x0002000001027983 */ /* 0x000ee40000300800 */
[----:B------:R-:W-:Y:S02]  /*1e9c0*/  ISETP.LT.OR P0, PT, R0, 0x1, !P3 ;  /* 0x000000010000780c */ /* 0x000fe40005f01670 */
[----:B------:R-:W-:Y:S01]  /*1e9d0*/  F2FP.SATFINITE.E4M3.F32.PACK_AB_MERGE_C R3, RZ, R3, RZ ;  /* 0x00000003ff03723e */ /* 0x000fe200048070ff */
[----:B------:R-:W-:Y:S01]  /*1e9e0*/  FMUL R4, R4, UR15 ;  /* 0x0000000f04047c20 */ /* 0x000fe20008400000 */
[----:B------:R-:W-:Y:S01]  /*1e9f0*/  ISETP.GE.AND P2, PT, R34, 0x9, PT ;  /* 0x000000092200780c */ /* 0x000fe20003f46270 */
[----:B------:R-:W-:Y:S01]  /*1ea00*/  FMUL R5, R5, UR15 ;  /* 0x0000000f05057c20 */ /* 0x000fe20008400000 */
[----:B------:R-:W-:Y:S01]  /*1ea10*/  ISETP.LT.OR P1, PT, R0, 0x9, !P3 ;  /* 0x000000090000780c */ /* 0x000fe20005f21670 */
[----:B------:R-:W-:Y:S01]  /*1ea20*/  FMUL R6, R6, UR15 ;  /* 0x0000000f06067c20 */ /* 0x000fe20008400000 */
[----:B------:R-:W-:Y:S01]  /*1ea30*/  FMUL R7, R7, UR15 ;  /* 0x0000000f07077c20 */ /* 0x000fe20008400000 */
[----:B------:R-:W-:Y:S01]  /*1ea40*/  FMUL R8, R8, UR15 ;  /* 0x0000000f08087c20 */ /* 0x000fe20008400000 */
[----:B------:R-:W-:Y:S01]  /*1ea50*/  FMUL R9, R9, UR15 ;  /* 0x0000000f09097c20 */ /* 0x000fe20008400000 */
[----:B------:R-:W-:Y:S01]  /*1ea60*/  FMUL R10, R10, UR15 ;  /* 0x0000000f0a0a7c20 */ /* 0x000fe20008400000 */
[----:B------:R-:W-:Y:S01]  /*1ea70*/  FMUL R11, R11, UR15 ;  /* 0x0000000f0b0b7c20 */ /* 0x000fe20008400000 */
[----:B------:R0:W-:Y:S01]  /*1ea80*/  @!P0 STG.E.U8 desc[UR20][R24.64], R3 ;  /* 0x0000000318008986 */ /* 0x0001e2000c101114 */
[----:B------:R-:W-:-:S02]  /*1ea90*/  ISETP.LT.OR P0, PT, R0, 0x2, !P3 ;  /* 0x000000020000780c */ /* 0x000fc40005f01670 */
[----:B------:R-:W-:Y:S01]  /*1eaa0*/  F2FP.SATFINITE.E4M3.F32.PACK_AB_MERGE_C R4, RZ, R4, RZ ;  /* 0x00000004ff04723e */ /* 0x000fe200048070ff */
[----:B------:R-:W-:Y:S01]  /*1eab0*/  FMUL R12, R12, UR15 ;  /* 0x0000000f0c0c7c20 */ /* 0x000fe20008400000 */
[----:B------:R-:W-:Y:S01]  /*1eac0*/  F2FP.SATFINITE.E4M3.F32.PACK_AB_MERGE_C R5, RZ, R5, RZ ;  /* 0x00000005ff05723e */ /* 0x000fe200048070ff */
[----:B------:R-:W-:Y:S01]  /*1ead0*/  FMUL R13, R13, UR15 ;  /* 0x0000000f0d0d7c20 */ /* 0x000fe20008400000 */
[----:B------:R-:W-:Y:S01]  /*1eae0*/  FMUL R14, R14, UR15 ;  /* 0x0000000f0e0e7c20 */ /* 0x000fe20008400000 */
[----:B------:R-:W-:Y:S01]  /*1eaf0*/  FMUL R15, R15, UR15 ;  /* 0x0000000f0f0f7c20 */ /* 0x000fe20008400000 */
[----:B------:R-:W-:Y:S01]  /*1eb00*/  FMUL R16, R16, UR15 ;  /* 0x0000000f10107c20 */ /* 0x000fe20008400000 */
[----:B------:R-:W-:Y:S01]  /*1eb10*/  FMUL R17, R17, UR15 ;  /* 0x0000000f11117c20 */ /* 0x000fe20008400000 */
[----:B------:R-:W-:Y:S01]  /*1eb20*/  FMUL R18, R18, UR15 ;  /* 0x0000000f12127c20 */ /* 0x000fe20008400000 */
[----:B------:R-:W-:Y:S01]  /*1eb30*/  FMUL R19, R19, UR15 ;  /* 0x0000000f13137c20 */ /* 0x000fe20008400000 */
[----:B------:R-:W-:Y:S01]  /*1eb40*/  FMUL R20, R20, UR15 ;  /* 0x0000000f14147c20 */ /* 0x000fe20008400000 */
[----:B------:R-:W-:Y:S01]  /*1eb50*/  @!P0 STG.E.U8 desc[UR20][R24.64+0x1], R4 ;  /* 0x0000010418008986 */ /* 0x000fe2000c101114 */
[----:B------:R-:W-:-:S02]  /*1eb60*/  ISETP.LT.OR P0, PT, R0, 0x1, !P2 ;  /* 0x000000010000780c */ /* 0x000fc40005701670 */
[----:B------:R-:W-:Y:S01]  /*1eb70*/  F2FP.SATFINITE.E4M3.F32.PACK_AB_MERGE_C R6, RZ, R6, RZ ;  /* 0x00000006ff06723e */ /* 0x000fe200048070ff */
[----:B------:R-:W-:Y:S01]  /*1eb80*/  FMUL R21, R21, UR15 ;  /* 0x0000000f15157c20 */ /* 0x000fe20008400000 */
[----:B------:R-:W4:Y:S09]  /*1eb90*/  LDL.LU R41, [R1+0x204] ;  /* 0x0002040001297983 */ /* 0x000f320000300800 */
[----:B------:R1:W-:Y:S01]  /*1eba0*/  @!P0 STG.E.U8 desc[UR20][R26.64], R5 ;  /* 0x000000051a008986 */ /* 0x0003e2000c101114 */
[----:B------:R-:W-:-:S02]  /*1ebb0*/  ISETP.LT.OR P0, PT, R0, 0x2, !P2 ;  /* 0x000000020000780c */ /* 0x000fc40005701670 */
[----:B------:R-:W-:Y:S01]  /*1ebc0*/  F2FP.SATFINITE.E4M3.F32.PACK_AB_MERGE_C R7, RZ, R7, RZ ;  /* 0x00000007ff07723e */ /* 0x000fe200048070ff */
[----:B------:R-:W5:Y:S01]  /*1ebd0*/  LDL.LU R39, [R1+0x208] ;  /* 0x0002080001277983 */ /* 0x000f620000300800 */
[----:B------:R-:W-:Y:S02]  /*1ebe0*/  F2FP.SATFINITE.E4M3.F32.PACK_AB_MERGE_C R8, RZ, R8, RZ ;  /* 0x00000008ff08723e */ /* 0x000fe400048070ff */
[----:B------:R-:W-:Y:S01]  /*1ebf0*/  F2FP.SATFINITE.E4M3.F32.PACK_AB_MERGE_C R9, RZ, R9, RZ ;  /* 0x00000009ff09723e */ /* 0x000fe200048070ff */
[----:B------:R-:W-:Y:S01]  /*1ec00*/  FMUL R22, R22, UR15 ;  /* 0x0000000f16167c20 */ /* 0x000fe20008400000 */
[C---:B------:R-:W-:Y:S01]  /*1ec10*/  ISETP.LT.OR P5, PT, R0.reuse, 0xa, !P2 ;  /* 0x0000000a0000780c */ /* 0x040fe200057a1670 */
[----:B------:R-:W2:Y:S04]  /*1ec20*/  LDL.LU R35, [R1+0x20c] ;  /* 0x00020c0001237983 */ /* 0x000ea80000300800 */
[----:B------:R-:W-:Y:S01]  /*1ec30*/  @!P0 STG.E.U8 desc[UR20][R26.64+0x1], R6 ;  /* 0x000001061a008986 */ /* 0x000fe2000c101114 */
[----:B------:R-:W-:-:S03]  /*1ec40*/  ISETP.LT.OR P0, PT, R0, 0xa, !P3 ;  /* 0x0000000a0000780c */ /* 0x000fc60005f01670 */
[----:B------:R-:W-:Y:S01]  /*1ec50*/  @!P1 STG.E.U8 desc[UR20][R24.64+0x8], R7 ;  /* 0x0000080718009986 */ /* 0x000fe2000c101114 */
[----:B------:R-:W-:Y:S02]  /*1ec60*/  ISETP.LT.OR P1, PT, R0, 0x9, !P2 ;  /* 0x000000090000780c */ /* 0x000fe40005721670 */
[----:B------:R-:W-:Y:S01]  /*1ec70*/  F2FP.SATFINITE.E4M3.F32.PACK_AB_MERGE_C R10, RZ, R10, RZ ;  /* 0x0000000aff0a723e */ /* 0x000fe200048070ff */
[----:B------:R-:W-:Y:S01]  /*1ec80*/  FMUL R152, R152, UR15 ;  /* 0x0000000f98987c20 */ /* 0x000fe20008400000 */
[----:B------:R-:W-:Y:S01]  /*1ec90*/  F2FP.SATFINITE.E4M3.F32.PACK_AB_MERGE_C R11, RZ, R11, RZ ;  /* 0x0000000bff0b723e */ /* 0x000fe200048070ff */
[----:B------:R-:W5:Y:S04]  /*1eca0*/  LDL.LU R33, [R1+0x210] ;  /* 0x0002100001217983 */ /* 0x000f680000300800 */
[----:B------:R-:W-:Y:S01]  /*1ecb0*/  @!P0 STG.E.U8 desc[UR20][R24.64+0x9], R8 ;  /* 0x0000090818008986 */ /* 0x000fe2000c101114 */
[----:B------:R-:W-:-:S03]  /*1ecc0*/  ISETP.LT.OR P0, PT, R0, 0x11, !P3 ;  /* 0x000000110000780c */ /* 0x000fc60005f01670 */
[----:B------:R-:W-:Y:S01]  /*1ecd0*/  @!P1 STG.E.U8 desc[UR20][R26.64+0x8], R9 ;  /* 0x000008091a009986 */ /* 0x000fe2000c101114 */
[C---:B------:R-:W-:Y:S02]  /*1ece0*/  ISETP.LT.OR P1, PT, R0.reuse, 0x12, !P3 ;  /* 0x000000120000780c */ /* 0x040fe40005f21670 */
[----:B------:R-:W-:Y:S01]  /*1ecf0*/  F2FP.SATFINITE.E4M3.F32.PACK_AB_MERGE_C R12, RZ, R12, RZ ;  /* 0x0000000cff0c723e */ /* 0x000fe200048070ff */
[----:B------:R-:W-:Y:S01]  /*1ed00*/  @!P5 STG.E.U8 desc[UR20][R26.64+0x9], R10 ;  /* 0x0000090a1a00d986 */ /* 0x000fe2000c101114 */
[C---:B------:R-:W-:Y:S02]  /*1ed10*/  ISETP.LT.OR P5, PT, R0.reuse, 0x11, !P2 ;  /* 0x000000110000780c */ /* 0x040fe400057a1670 */
[----:B------:R-:W-:Y:S01]  /*1ed20*/  F2FP.SATFINITE.E4M3.F32.PACK_AB_MERGE_C R13, RZ, R13, RZ ;  /* 0x0000000dff0d723e */ /* 0x000fe200048070ff */
[----:B------:R-:W5:Y:S01]  /*1ed30*/  LDL.LU R32, [R1+0x214] ;  /* 0x0002140001207983 */ /* 0x000f620000300800 */
[----:B------:R-:W-:Y:S01]  /*1ed40*/  F2FP.SATFINITE.E4M3.F32.PACK_AB_MERGE_C R14, RZ, R14, RZ ;  /* 0x0000000eff0e723e */ /* 0x000fe200048070ff */
[----:B------:R-:W-:Y:S01]  /*1ed50*/  FMUL R23, R23, UR15 ;  /* 0x0000000f17177c20 */ /* 0x000fe20008400000 */
[----:B------:R-:W-:Y:S01]  /*1ed60*/  F2FP.SATFINITE.E4M3.F32.PACK_AB_MERGE_C R15, RZ, R15, RZ ;  /* 0x0000000fff0f723e */ /* 0x000fe200048070ff */
[----:B------:R-:W-:Y:S01]  /*1ed70*/  @!P0 STG.E.U8 desc[UR20][R24.64+0x10], R11 ;  /* 0x0000100b18008986 */ /* 0x000fe2000c101114 */
[C---:B------:R-:W-:Y:S01]  /*1ed80*/  ISETP.LT.OR P0, PT, R0.reuse, 0x12, !P2 ;  /* 0x000000120000780c */ /* 0x040fe20005701670 */
[----:B------:R-:W-:Y:S01]  /*1ed90*/  FMUL R153, R153, UR15 ;  /* 0x0000000f99997c20 */ /* 0x000fe20008400000 */
[----:B------:R-:W-:Y:S01]  /*1eda0*/  F2FP.SATFINITE.E4M3.F32.PACK_AB_MERGE_C R16, RZ, R16, RZ ;  /* 0x00000010ff10723e */ /* 0x000fe200048070ff */
[----:B------:R-:W-:Y:S01]  /*1edb0*/  @!P1 STG.E.U8 desc[UR20][R24.64+0x11], R12 ;  /* 0x0000110c18009986 */ /* 0x000fe2000c101114 */
[----:B------:R-:W-:Y:S01]  /*1edc0*/  ISETP.LT.OR P1, PT, R0, 0x19, !P3 ;  /* 0x000000190000780c */ /* 0x000fe20005f21670 */
[----:B------:R-:W-:Y:S01]  /*1edd0*/  FMUL R154, R154, UR15 ;  /* 0x0000000f9a9a7c20 */ /* 0x000fe20008400000 */
[----:B------:R-:W-:Y:S01]  /*1ede0*/  F2FP.SATFINITE.E4M3.F32.PACK_AB_MERGE_C R17, RZ, R17, RZ ;  /* 0x00000011ff11723e */ /* 0x000fe200048070ff */
[----:B------:R-:W-:Y:S01]  /*1edf0*/  @!P5 STG.E.U8 desc[UR20][R26.64+0x10], R13 ;  /* 0x0000100d1a00d986 */ /* 0x000fe2000c101114 */
[----:B------:R-:W-:Y:S01]  /*1ee00*/  ISETP.LT.OR P5, PT, R0, 0x1a, !P3 ;  /* 0x0000001a0000780c */ /* 0x000fe20005fa1670 */
[----:B------:R-:W-:Y:S01]  /*1ee10*/  FMUL R156, R156, UR15 ;  /* 0x0000000f9c9c7c20 */ /* 0x000fe20008400000 */
        /* <DEDUP_REMOVED lines=20> */
[C---:B------:R-:W-:Y:S01]  /*1ef60*/  ISETP.LT.OR P6, PT, R0.reuse, 0x2a, !P2 ;  /* 0x0000002a0000780c */ /* 0x040fe200057c1670 */
        /* <DEDUP_REMOVED lines=36> */
[----:B------:R-:W-:Y:S01]  /*1f1b0*/  @!P6 STG.E.U8 desc[UR20][R26.64+0x29], R154 ;  /* 0x0000299a1a00e986 */ /* 0x000fe2000c101114 */
[C---:B------:R-:W-:Y:S01]  /*1f1c0*/  ISETP.LT.OR P6, PT, R0.reuse, 0x32, !P2 ;  /* 0x000000320000780c */ /* 0x040fe200057c1670 */
        /* <DEDUP_REMOVED lines=21> */
[----:B0-----:R-:W-:Y:S01]  /*1f320*/  F2FP.SATFINITE.E4M3.F32.PACK_AB_MERGE_C R3, RZ, R168, RZ ;  /* 0x000000a8ff03723e */ /* 0x001fe200048070ff */
        /* <DEDUP_REMOVED lines=11> */
[----:B-1----:R-:W-:Y:S01]  /*1f3e0*/  F2FP.SATFINITE.E4M3.F32.PACK_AB_MERGE_C R5, RZ, R170, RZ ;  /* 0x000000aaff05723e */ /* 0x002fe200048070ff */
        /* <DEDUP_REMOVED lines=20> */
[----:B------:R0:W-:Y:S01]  /*1f530*/  @!P1 STG.E.U8 desc[UR20][R24.64+0x49], R3 ;  /* 0x0000490318009986 */ /* 0x0001e2000c101114 */
[----:B------:R-:W-:Y:S01]  /*1f540*/  ISETP.LT.OR P1, PT, R0, 0x52, !P3 ;  /* 0x000000520000780c */ /* 0x000fe20005f21670 */
[----:B------:R-:W-:Y:S01]  /*1f550*/  FMUL R186, R186, UR15 ;  /* 0x0000000fbaba7c20 */ /* 0x000fe20008400000 */
[----:B------:R-:W-:Y:S01]  /*1f560*/  F2FP.SATFINITE.E4M3.F32.PACK_AB_MERGE_C R181, RZ, R181, RZ ;  /* 0x000000b5ffb5723e */ /* 0x000fe200048070ff */
[----:B------:R-:W-:Y:S01]  /*1f570*/  @!P5 STG.E.U8 desc[UR20][R26.64+0x48], R169 ;  /* 0x000048a91a00d986 */ /* 0x000fe2000c101114 */
[----:B------:R-:W-:Y:S01]  /*1f580*/  ISETP.LT.OR P5, PT, R0, 0x51, !P2 ;  /* 0x000000510000780c */ /* 0x000fe200057a1670 */
[----:B------:R-:W-:Y:S01]  /*1f590*/  FMUL R188, R188, UR15 ;  /* 0x0000000fbcbc7c20 */ /* 0x000fe20008400000 */
[----:B------:R-:W-:Y:S01]  /*1f5a0*/  F2FP.SATFINITE.E4M3.F32.PACK_AB_MERGE_C R183, RZ, R183, RZ ;  /* 0x000000b7ffb7723e */ /* 0x000fe200048070ff */
[----:B------:R1:W-:Y:S01]  /*1f5b0*/  @!P6 STG.E.U8 desc[UR20][R26.64+0x49], R5 ;  /* 0x000049051a00e986 */ /* 0x0003e2000c101114 */
[C---:B------:R-:W-:Y:S01]  /*1f5c0*/  ISETP.LT.OR P6, PT, R0.reuse, 0x52, !P2 ;  /* 0x000000520000780c */ /* 0x040fe200057c1670 */
[----:B------:R-:W-:Y:S01]  /*1f5d0*/  FMUL R187, R187, UR15 ;  /* 0x0000000fbbbb7c20 */ /* 0x000fe20008400000 */
[----:B------:R-:W-:Y:S01]  /*1f5e0*/  F2FP.SATFINITE.E4M3.F32.PACK_AB_MERGE_C R185, RZ, R185, RZ ;  /* 0x000000b9ffb9723e */ /* 0x000fe200048070ff */
[----:B------:R-:W-:Y:S01]  /*1f5f0*/  @!P0 STG.E.U8 desc[UR20][R24.64+0x50], R171 ;  /* 0x000050ab18008986 */ /* 0x000fe2000c101114 */
[----:B0-----:R-:W-:Y:S01]  /*1f600*/  F2FP.SATFINITE.E4M3.F32.PACK_AB_MERGE_C R3, RZ, R172, RZ ;  /* 0x000000acff03723e */ /* 0x001fe200048070ff */
[----:B------:R-:W-:Y:S01]  /*1f610*/  FMUL R189, R189, UR15 ;  /* 0x0000000fbdbd7c20 */ /* 0x000fe20008400000 */
[----:B------:R-:W-:Y:S01]  /*1f620*/  ISETP.LT.OR P0, PT, R0, 0x59, !P3 ;  /* 0x000000590000780c */ /* 0x000fe20005f01670 */
[----:B------:R-:W-:Y:S01]  /*1f630*/  FMUL R190, R190, UR15 ;  /* 0x0000000fbebe7c20 */ /* 0x000fe20008400000 */
[----:B------:R-:W-:Y:S01]  /*1f640*/  FMUL R192, R192, UR15 ;  /* 0x0000000fc0c07c20 */ /* 0x000fe20008400000 */
[----:B------:R0:W-:Y:S01]  /*1f650*/  @!P1 STG.E.U8 desc[UR20][R24.64+0x51], R3 ;  /* 0x0000510318009986 */ /* 0x0001e2000c101114 */
[C---:B------:R-:W-:Y:S01]  /*1f660*/  ISETP.LT.OR P1, PT, R0.reuse, 0x5a, !P3 ;  /* 0x0000005a0000780c */ /* 0x040fe20005f21670 */
[----:B------:R-:W-:Y:S01]  /*1f670*/  FMUL R191, R191, UR15 ;  /* 0x0000000fbfbf7c20 */ /* 0x000fe20008400000 */
[----:B-1----:R-:W-:Y:S01]  /*1f680*/  F2FP.SATFINITE.E4M3.F32.PACK_AB_MERGE_C R5, RZ, R174, RZ ;  /* 0x000000aeff05723e */ /* 0x002fe200048070ff */
        /* <DEDUP_REMOVED lines=9> */
[----:B0-----:R-:W-:Y:S01]  /*1f720*/  F2FP.SATFINITE.E4M3.F32.PACK_AB_MERGE_C R3, RZ, R176, RZ ;  /* 0x000000b0ff03723e */ /* 0x001fe200048070ff */
[----:B------:R-:W-:Y:S01]  /*1f730*/  FMUL R196, R196, UR15 ;  /* 0x0000000fc4c47c20 */ /* 0x000fe20008400000 */
[C---:B------:R-:W-:Y:S01]  /*1f740*/  ISETP.LT.OR P0, PT, R0.reuse, 0x61, !P3 ;  /* 0x000000610000780c */ /* 0x040fe20005f01670 */
[----:B------:R-:W-:Y:S01]  /*1f750*/  FMUL R195, R195, UR15 ;  /* 0x0000000fc3c37c20 */ /* 0x000fe20008400000 */
[----:B------:R-:W-:Y:S01]  /*1f760*/  F2FP.SATFINITE.E4M3.F32.PACK_AB_MERGE_C R191, RZ, R191, RZ ;  /* 0x000000bfffbf723e */ /* 0x000fe200048070ff */
[----:B------:R0:W-:Y:S01]  /*1f770*/  @!P1 STG.E.U8 desc[UR20][R24.64+0x59], R3 ;  /* 0x0000590318009986 */ /* 0x0001e2000c101114 */
[C---:B------:R-:W-:Y:S01]  /*1f780*/  ISETP.LT.OR P1, PT, R0.reuse, 0x62, !P3 ;  /* 0x000000620000780c */ /* 0x040fe20005f21670 */
[----:B------:R-:W-:Y:S01]  /*1f790*/  FMUL R197, R197, UR15 ;  /* 0x0000000fc5c57c20 */ /* 0x000fe20008400000 */
[----:B-1----:R-:W-:Y:S01]  /*1f7a0*/  F2FP.SATFINITE.E4M3.F32.PACK_AB_MERGE_C R5, RZ, R178, RZ ;  /* 0x000000b2ff05723e */ /* 0x002fe200048070ff */
[----:B------:R-:W-:Y:S01]  /*1f7b0*/  @!P5 STG.E.U8 desc[UR20][R26.64+0x58], R177 ;  /* 0x000058b11a00d986 */ /* 0x000fe2000c101114 */
[----:B------:R-:W-:Y:S01]  /*1f7c0*/  ISETP.LT.OR P5, PT, R0, 0x61, !P2 ;  /* 0x000000610000780c */ /* 0x000fe200057a1670 */
        /* <DEDUP_REMOVED lines=13> */
[----:B------:R-:W-:Y:S01]  /*1f8a0*/  ISETP.LT.OR P1, PT, R0, 0x6a, !P3 ;  /* 0x0000006a0000780c */ /* 0x000fe20005f21670 */
[----:B------:R-:W-:Y:S01]  /*1f8b0*/  FMUL R202, R202, UR15 ;  /* 0x0000000fcaca7c20 */ /* 0x000fe20008400000 */
[----:B-1----:R-:W-:Y:S01]  /*1f8c0*/  F2FP.SATFINITE.E4M3.F32.PACK_AB_MERGE_C R5, RZ, R182, RZ ;  /* 0x000000b6ff05723e */ /* 0x002fe200048070ff */
        /* <DEDUP_REMOVED lines=111> */
[----:B---3--:R-:W-:Y:S01]  /*1ffc0*/  FMUL R2, R2, UR15 ;  /* 0x0000000f02027c20 */ /* 0x008fe20008400000 */
        /* <DEDUP_REMOVED lines=8> */
[----:B------:R-:W3:Y:S01]  /*20050*/  LDL.LU R38, [R1+0x218] ;  /* 0x0002180001267983 */ /* 0x000ee20000300800 */
[----:B------:R-:W-:-:S03]  /*20060*/  F2FP.SATFINITE.E4M3.F32.PACK_AB_MERGE_C R233, RZ, R233, RZ ;  /* 0x000000e9ffe9723e */ /* 0x000fc600048070ff */
[----:B------:R0:W-:Y:S01]  /*20070*/  @!P1 STG.E.U8 desc[UR20][R24.64+0x99], R3 ;  /* 0x0000990318009986 */ /* 0x0001e2000c101114 */
[C---:B------:R-:W-:Y:S02]  /*20080*/  ISETP.LT.OR P1, PT, R0.reuse, 0xa2, !P3 ;  /* 0x000000a20000780c */ /* 0x040fe40005f21670 */
[----:B-1----:R-:W-:Y:S01]  /*20090*/  F2FP.SATFINITE.E4M3.F32.PACK_AB_MERGE_C R5, RZ, R210, RZ ;  /* 0x000000d2ff05723e */ /* 0x002fe200048070ff */
[----:B------:R-:W-:Y:S01]  /*200a0*/  @!P5 STG.E.U8 desc[UR20][R26.64+0x98], R209 ;  /* 0x000098d11a00d986 */ /* 0x000fe2000c101114 */
[----:B------:R-:W-:-:S03]  /*200b0*/  ISETP.LT.OR P5, PT, R0, 0xa1, !P2 ;  /* 0x000000a10000780c */ /* 0x000fc600057a1670 */
[----:B------:R1:W-:Y:S01]  /*200c0*/  @!P6 STG.E.U8 desc[UR20][R26.64+0x99], R5 ;  /* 0x000099051a00e986 */ /* 0x0003e2000c101114 */
[C---:B------:R-:W-:Y:S02]  /*200d0*/  ISETP.LT.OR P6, PT, R0.reuse, 0xa2, !P2 ;  /* 0x000000a20000780c */ /* 0x040fe400057c1670 */
[----:B0-----:R-:W-:Y:S01]  /*200e0*/  F2FP.SATFINITE.E4M3.F32.PACK_AB_MERGE_C R3, RZ, R212, RZ ;  /* 0x000000d4ff03723e */ /* 0x001fe200048070ff */
[----:B------:R-:W-:Y:S01]  /*200f0*/  @!P0 STG.E.U8 desc[UR20][R24.64+0xa0], R211 ;  /* 0x0000a0d318008986 */ /* 0x000fe2000c101114 */
[----:B------:R-:W-:-:S03]  /*20100*/  ISETP.LT.OR P0, PT, R0, 0xa9, !P3 ;  /* 0x000000a90000780c */ /* 0x000fc60005f01670 */
        /* <DEDUP_REMOVED lines=48> */
[----:B------:R-:W3:Y:S04]  /*20410*/  LDL.LU R37, [R1+0x21c] ;  /* 0x00021c0001257983 */ /* 0x000ee80000300800 */
[----:B------:R-:W-:Y:S01]  /*20420*/  @!P1 STG.E.U8 desc[UR20][R24.64+0xc9], R3 ;  /* 0x0000c90318009986 */ /* 0x000fe2000c101114 */
[C---:B------:R-:W-:Y:S02]  /*20430*/  ISETP.LT.OR P1, PT, R0.reuse, 0xd2, !P3 ;  /* 0x000000d20000780c */ /* 0x040fe40005f21670 */
[----:B-1----:R-:W-:Y:S01]  /*20440*/  F2FP.SATFINITE.E4M3.F32.PACK_AB_MERGE_C R5, RZ, R234, RZ ;  /* 0x000000eaff05723e */ /* 0x002fe200048070ff */
[----:B------:R-:W3:Y:S01]  /*20450*/  LDL.LU R36, [R1+0x220] ;  /* 0x0002200001247983 */ /* 0x000ee20000300800 */
[----:B------:R-:W-:Y:S01]  /*20460*/  F2FP.SATFINITE.E4M3.F32.PACK_AB_MERGE_C R7, RZ, R236, RZ ;  /* 0x000000ecff07723e */ /* 0x000fe200048070ff */
[----:B--2---:R-:W-:Y:S01]  /*20470*/  FMUL R4, R35, UR15 ;  /* 0x0000000f23047c20 */ /* 0x004fe20008400000 */
[----:B------:R-:W-:Y:S01]  /*20480*/  F2FP.SATFINITE.E4M3.F32.PACK_AB_MERGE_C R9, RZ, R2, RZ ;  /* 0x00000002ff09723e */ /* 0x000fe200048070ff */
[----:B----4-:R-:W-:Y:S01]  /*20490*/  FMUL R2, R41, UR15 ;  /* 0x0000000f29027c20 */ /* 0x010fe20008400000 */
[----:B------:R-:W2:Y:S04]  /*204a0*/  LDL.LU R35, [R1+0x224] ;  /* 0x0002240001237983 */ /* 0x000ea80000300800 */
[----:B------:R-:W-:Y:S01]  /*204b0*/  @!P0 STG.E.U8 desc[UR20][R24.64+0xc8], R231 ;  /* 0x0000c8e718008986 */ /* 0x000fe2000c101114 */
[----:B------:R-:W-:-:S03]  /*204c0*/  ISETP.LT.OR P0, PT, R0, 0xd1, !P3 ;  /* 0x000000d10000780c */ /* 0x000fc60005f01670 */
[----:B------:R-:W-:Y:S01]  /*204d0*/  @!P5 STG.E.U8 desc[UR20][R26.64+0xc8], R233 ;  /* 0x0000c8e91a00d986 */ /* 0x000fe2000c101114 */
[----:B------:R-:W-:-:S03]  /*204e0*/  ISETP.LT.OR P5, PT, R0, 0xd1, !P2 ;  /* 0x000000d10000780c */ /* 0x000fc600057a1670 */
[----:B------:R5:W-:Y:S01]  /*204f0*/  @!P6 STG.E.U8 desc[UR20][R26.64+0xc9], R5 ;  /* 0x0000c9051a00e986 */ /* 0x000be2000c101114 */
[----:B------:R-:W-:-:S03]  /*20500*/  ISETP.LT.OR P6, PT, R0, 0xd2, !P2 ;  /* 0x000000d20000780c */ /* 0x000fc600057c1670 */
[----:B------:R0:W-:Y:S01]  /*20510*/  @!P1 STG.E.U8 desc[UR20][R24.64+0xd1], R7 ;  /* 0x0000d10718009986 */ /* 0x0001e2000c101114 */
[----:B-----5:R-:W-:-:S03]  /*20520*/  FMUL R5, R33, UR15 ;  /* 0x0000000f21057c20 */ /* 0x020fc60008400000 */
[----:B------:R-:W4:Y:S01]  /*20530*/  LDL.LU R33, [R1+0x228] ;  /* 0x0002280001217983 */ /* 0x000f220000300800 */
[----:B0-----:R-:W-:Y:S01]  /*20540*/  F2FP.SATFINITE.E4M3.F32.PACK_AB_MERGE_C R7, RZ, R2, RZ ;  /* 0x00000002ff07723e */ /* 0x001fe200048070ff */
[----:B------:R-:W-:Y:S02]  /*20550*/  FMUL R2, R32, UR15 ;  /* 0x0000000f20027c20 */ /* 0x000fe40008400000 */
[----:B------:R-:W5:Y:S04]  /*20560*/  LDL.LU R41, [R1+0x22c] ;  /* 0x00022c0001297983 */ /* 0x000f680000300800 */
[----:B------:R-:W5:Y:S01]  /*20570*/  LDL.LU R32, [R1+0x230] ;  /* 0x0002300001207983 */ /* 0x000f620000300800 */
[----:B------:R-:W-:Y:S01]  /*20580*/  F2FP.SATFINITE.E4M3.F32.PACK_AB_MERGE_C R235, RZ, R235, RZ ;  /* 0x000000ebffeb723e */ /* 0x000fe200048070ff */
[----:B------:R-:W-:Y:S01]  /*20590*/  FMUL R3, R39, UR15 ;  /* 0x0000000f27037c20 */ /* 0x000fe20008400000 */
[----:B------:R-:W-:Y:S01]  /*205a0*/  F2FP.SATFINITE.E4M3.F32.PACK_AB_MERGE_C R237, RZ, R237, RZ ;  /* 0x000000edffed723e */ /* 0x000fe200048070ff */
[----:B------:R-:W5:Y:S04]  /*205b0*/  LDL.LU R39, [R1+0x234] ;  /* 0x0002340001277983 */ /* 0x000f680000300800 */
[----:B------:R-:W-:Y:S01]  /*205c0*/  @!P0 STG.E.U8 desc[UR20][R24.64+0xd0], R235 ;  /* 0x0000d0eb18008986 */ /* 0x000fe2000c101114 */
[----:B------:R-:W-:-:S02]  /*205d0*/  ISETP.LT.OR P0, PT, R0, 0xd9, !P3 ;  /* 0x000000d90000780c */ /* 0x000fc40005f01670 */
[C---:B------:R-:W-:Y:S01]  /*205e0*/  ISETP.LT.OR P1, PT, R0.reuse, 0xda, !P3 ;  /* 0x000000da0000780c */ /* 0x040fe20005f21670 */
[----:B------:R-:W-:Y:S01]  /*205f0*/  @!P5 STG.E.U8 desc[UR20][R26.64+0xd0], R237 ;  /* 0x0000d0ed1a00d986 */ /* 0x000fe2000c101114 */
[----:B------:R-:W-:Y:S02]  /*20600*/  ISETP.LT.OR P5, PT, R0, 0xd9, !P2 ;  /* 0x000000d90000780c */ /* 0x000fe400057a1670 */
[----:B------:R-:W-:Y:S01]  /*20610*/  F2FP.SATFINITE.E4M3.F32.PACK_AB_MERGE_C R11, RZ, R3, RZ ;  /* 0x00000003ff0b723e */ /* 0x000fe200048070ff */
[----:B------:R0:W-:Y:S01]  /*20620*/  @!P6 STG.E.U8 desc[UR20][R26.64+0xd1], R9 ;  /* 0x0000d1091a00e986 */ /* 0x0001e2000c101114 */
[----:B------:R-:W-:-:S05]  /*20630*/  F2FP.SATFINITE.E4M3.F32.PACK_AB_MERGE_C R13, RZ, R4, RZ ;  /* 0x00000004ff0d723e */ /* 0x000fca00048070ff */
[----:B------:R1:W-:Y:S01]  /*20640*/  @!P0 STG.E.U8 desc[UR20][R24.64+0xd8], R7 ;  /* 0x0000d80718008986 */ /* 0x0003e2000c101114 */
[----:B0-----:R-:W-:-:S03]  /*20650*/  F2FP.SATFINITE.E4M3.F32.PACK_AB_MERGE_C R9, RZ, R5, RZ ;  /* 0x00000005ff09723e */ /* 0x001fc600048070ff */
[----:B------:R0:W-:Y:S01]  /*20660*/  @!P1 STG.E.U8 desc[UR20][R24.64+0xd9], R11 ;  /* 0x0000d90b18009986 */ /* 0x0001e2000c101114 */
[----:B-1----:R-:W-:-:S03]  /*20670*/  F2FP.SATFINITE.E4M3.F32.PACK_AB_MERGE_C R7, RZ, R2, RZ ;  /* 0x00000002ff07723e */ /* 0x002fc600048070ff */
[----:B------:R1:W-:Y:S01]  /*20680*/  @!P5 STG.E.U8 desc[UR20][R26.64+0xd8], R13 ;  /* 0x0000d80d1a00d986 */ /* 0x0003e2000c101114 */
[----:B---3--:R-:W-:-:S03]  /*20690*/  FMUL R3, R38, UR15 ;  /* 0x0000000f26037c20 */ /* 0x008fc60008400000 */
[----:B------:R-:W3:Y:S02]  /*206a0*/  LDL.LU R38, [R1+0x238] ;  /* 0x0002380001267983 */ /* 0x000ee40000300800 */
[----:B0-----:R-:W-:Y:S01]  /*206b0*/  F2FP.SATFINITE.E4M3.F32.PACK_AB_MERGE_C R11, RZ, R3, RZ ;  /* 0x00000003ff0b723e */ /* 0x001fe200048070ff */
[----:B------:R-:W-:Y:S02]  /*206c0*/  FMUL R4, R37, UR15 ;  /* 0x0000000f25047c20 */ /* 0x000fe40008400000 */
[----:B------:R-:W3:Y:S01]  /*206d0*/  LDL.LU R37, [R1+0x23c] ;  /* 0x00023c0001257983 */ /* 0x000ee20000300800 */
[----:B------:R-:W-:-:S03]  /*206e0*/  FMUL R5, R36, UR15 ;  /* 0x0000000f24057c20 */ /* 0x000fc60008400000 */
[----:B------:R-:W3:Y:S01]  /*206f0*/  LDL.LU R36, [R1+0x240] ;  /* 0x0002400001247983 */ /* 0x000ee20000300800 */
[----:B--2---:R-:W-:-:S03]  /*20700*/  FMUL R2, R35, UR15 ;  /* 0x0000000f23027c20 */ /* 0x004fc60008400000 */
[----:B------:R-:W2:Y:S01]  /*20710*/  LDL.LU R35, [R1+0x244] ;  /* 0x0002440001237983 */ /* 0x000ea20000300800 */
[----:B-1----:R-:W-:Y:S01]  /*20720*/  F2FP.SATFINITE.E4M3.F32.PACK_AB_MERGE_C R13, RZ, R4, RZ ;  /* 0x00000004ff0d723e */ /* 0x002fe200048070ff */
[----:B----4-:R-:W-:Y:S02]  /*20730*/  FMUL R3, R33, UR15 ;  /* 0x0000000f21037c20 */ /* 0x010fe40008400000 */
[----:B------:R-:W4:Y:S01]  /*20740*/  LDL.LU R33, [R1+0x248] ;  /* 0x0002480001217983 */ /* 0x000f220000300800 */
[----:B-----5:R-:W-:-:S03]  /*20750*/  FMUL R4, R32, UR15 ;  /* 0x0000000f20047c20 */ /* 0x020fc60008400000 */
[----:B------:R-:W5:Y:S01]  /*20760*/  LDL.LU R32, [R1+0x24c] ;  /* 0x00024c0001207983 */ /* 0x000f620000300800 */
[C---:B------:R-:W-:Y:S02]  /*20770*/  ISETP.LT.OR P6, PT, R0.reuse, 0xda, !P2 ;  /* 0x000000da0000780c */ /* 0x040fe400057c1670 */
[C---:B------:R-:W-:Y:S02]  /*20780*/  ISETP.LT.OR P5, PT, R0.reuse, 0xe1, !P3 ;  /* 0x000000e10000780c */ /* 0x040fe40005fa1670 */
[C---:B------:R-:W-:Y:S02]  /*20790*/  ISETP.LT.OR P1, PT, R0.reuse, 0xe2, !P2 ;  /* 0x000000e20000780c */ /* 0x040fe40005721670 */
[----:B------:R-:W-:-:S07]  /*207a0*/  ISETP.LT.OR P0, PT, R0, 0xe1, !P2 ;  /* 0x000000e10000780c */ /* 0x000fce0005701670 */
[----:B------:R0:W-:Y:S01]  /*207b0*/  @!P6 STG.E.U8 desc[UR20][R26.64+0xd9], R9 ;  /* 0x0000d9091a00e986 */ /* 0x0001e2000c101114 */
[----:B------:R-:W-:Y:S02]  /*207c0*/  ISETP.LT.OR P6, PT, R0, 0xe2, !P3 ;  /* 0x000000e20000780c */ /* 0x000fe40005fc1670 */
[----:B------:R-:W-:Y:S01]  /*207d0*/  F2FP.SATFINITE.E4M3.F32.PACK_AB_MERGE_C R5, RZ, R5, RZ ;  /* 0x00000005ff05723e */ /* 0x000fe200048070ff */
[----:B------:R-:W-:Y:S01]  /*207e0*/  @!P5 STG.E.U8 desc[UR20][R24.64+0xe0], R7 ;  /* 0x0000e0071800d986 */ /* 0x000fe2000c101114 */
[----:B0-----:R-:W-:Y:S01]  /*207f0*/  F2FP.SATFINITE.E4M3.F32.PACK_AB_MERGE_C R9, RZ, R2, RZ ;  /* 0x00000002ff09723e */ /* 0x001fe200048070ff */
[----:B------:R-:W-:-:S08]  /*20800*/  FMUL R2, R41, UR15 ;  /* 0x0000000f29027c20 */ /* 0x000fd00008400000 */
[----:B------:R-:W-:Y:S01]  /*20810*/  @!P6 STG.E.U8 desc[UR20][R24.64+0xe1], R11 ;  /* 0x0000e10b1800e986 */ /* 0x000fe2000c101114 */
[----:B------:R-:W-:-:S03]  /*20820*/  ISETP.LT.OR P6, PT, R0, 0xe9, !P3 ;  /* 0x000000e90000780c */ /* 0x000fc60005fc1670 */
[----:B------:R0:W-:Y:S04]  /*20830*/  @!P1 STG.E.U8 desc[UR20][R26.64+0xe1], R5 ;  /* 0x0000e1051a009986 */ /* 0x0001e8000c101114 */
[----:B------:R-:W5:Y:S01]  /*20840*/  LDL.LU R41, [R1+0x250] ;  /* 0x0002500001297983 */ /* 0x000f620000300800 */
[----:B------:R-:W-:-:S03]  /*20850*/  ISETP.LT.OR P5, PT, R0, 0xea, !P2 ;  /* 0x000000ea0000780c */ /* 0x000fc600057a1670 */
[----:B------:R1:W-:Y:S01]  /*20860*/  @!P0 STG.E.U8 desc[UR20][R26.64+0xe0], R13 ;  /* 0x0000e00d1a008986 */ /* 0x0003e2000c101114 */
[----:B0-----:R-:W-:Y:S01]  /*20870*/  F2FP.SATFINITE.E4M3.F32.PACK_AB_MERGE_C R5, RZ, R2, RZ ;  /* 0x00000002ff05723e */ /* 0x001fe200048070ff */
[----:B------:R-:W-:Y:S02]  /*20880*/  FMUL R2, R39, UR15 ;  /* 0x0000000f27027c20 */ /* 0x000fe40008400000 */
[----:B------:R-:W5:Y:S01]  /*20890*/  LDL.LU R39, [R1+0x254] ;  /* 0x0002540001277983 */ /* 0x000f620000300800 */
[----:B------:R-:W-:Y:S02]  /*208a0*/  ISETP.LT.OR P0, PT, R0, 0xea, !P3 ;  /* 0x000000ea0000780c */ /* 0x000fe40005f01670 */
[----:B------:R-:W-:Y:S02]  /*208b0*/  F2FP.SATFINITE.E4M3.F32.PACK_AB_MERGE_C R7, RZ, R3, RZ ;  /* 0x00000003ff07723e */ /* 0x000fe400048070ff */
[----:B------:R-:W-:Y:S02]  /*208c0*/  F2FP.SATFINITE.E4M3.F32.PACK_AB_MERGE_C R11, RZ, R4, RZ ;  /* 0x00000004ff0b723e */ /* 0x000fe400048070ff */
[----:B-1----:R-:W-:Y:S01]  /*208d0*/  F2FP.SATFINITE.E4M3.F32.PACK_AB_MERGE_C R13, RZ, R2, RZ ;  /* 0x00000002ff0d723e */ /* 0x002fe200048070ff */
[----:B------:R-:W-:Y:S06]  /*208e0*/  @!P6 STG.E.U8 desc[UR20][R24.64+0xe8], R9 ;  /* 0x0000e8091800e986 */ /* 0x000fec000c101114 */
[----:B------:R0:W-:Y:S04]  /*208f0*/  @!P0 STG.E.U8 desc[UR20][R24.64+0xe9], R7 ;  /* 0x0000e90718008986 */ /* 0x0001e8000c101114 */
[----:B------:R1:W-:Y:S01]  /*20900*/  @!P5 STG.E.U8 desc[UR20][R26.64+0xe9], R11 ;  /* 0x0000e90b1a00d986 */ /* 0x0003e2000c101114 */
[----:B---3--:R-:W-:-:S03]  /*20910*/  FMUL R3, R38, UR15 ;  /* 0x0000000f26037c20 */ /* 0x008fc60008400000 */
[----:B------:R-:W3:Y:S02]  /*20920*/  LDL.LU R38, [R1+0x258] ;  /* 0x0002580001267983 */ /* 0x000ee40000300800 */
[----:B0-----:R-:W-:Y:S01]  /*20930*/  F2FP.SATFINITE.E4M3.F32.PACK_AB_MERGE_C R7, RZ, R3, RZ ;  /* 0x00000003ff07723e */ /* 0x001fe200048070ff */
[----:B------:R-:W-:Y:S02]  /*20940*/  FMUL R4, R37, UR15 ;  /* 0x0000000f25047c20 */ /* 0x000fe40008400000 */
[----:B------:R-:W3:Y:S01]  /*20950*/  LDL.LU R37, [R1+0x25c] ;  /* 0x00025c0001257983 */ /* 0x000ee20000300800 */
[----:B------:R-:W-:-:S03]  /*20960*/  FMUL R2, R36, UR15 ;  /* 0x0000000f24027c20 */ /* 0x000fc60008400000 */
[----:B------:R-:W3:Y:S02]  /*20970*/  LDL.LU R36, [R1+0x260] ;  /* 0x0002600001247983 */ /* 0x000ee40000300800 */
[----:B------:R-:W-:Y:S01]  /*20980*/  F2FP.SATFINITE.E4M3.F32.PACK_AB_MERGE_C R9, RZ, R2, RZ ;  /* 0x00000002ff09723e */ /* 0x000fe200048070ff */
[----:B--2---:R-:W-:Y:S02]  /*20990*/  FMUL R2, R35, UR15 ;  /* 0x0000000f23027c20 */ /* 0x004fe40008400000 */
[----:B------:R-:W2:Y:S03]  /*209a0*/  LDL.LU R35, [R1+0x264] ;  /* 0x0002640001237983 */ /* 0x000ea60000300800 */
        /* <DEDUP_REMOVED lines=10> */
[----:B------:R-:W-:-:S03]  /*20a50*/  ISETP.LT.OR P1, PT, R0, 0xf1, !P2 ;  /* 0x000000f10000780c */ /* 0x000fc60005721670 */
[----:B------:R1:W-:Y:S01]  /*20a60*/  @!P6 STG.E.U8 desc[UR20][R24.64+0xf0], R13 ;  /* 0x0000f00d1800e986 */ /* 0x0003e2000c101114 */
[----:B------:R-:W-:-:S03]  /*20a70*/  ISETP.LT.OR P6, PT, R0, 0xf9, !P3 ;  /* 0x000000f90000780c */ /* 0x000fc60005fc1670 */
[----:B------:R1:W-:Y:S01]  /*20a80*/  @!P0 STG.E.U8 desc[UR20][R24.64+0xf1], R7 ;  /* 0x0000f10718008986 */ /* 0x0003e2000c101114 */
[----:B------:R-:W-:Y:S02]  /*20a90*/  ISETP.LT.OR P3, PT, R0, 0xfa, !P3 ;  /* 0x000000fa0000780c */ /* 0x000fe40005f61670 */
[----:B0-----:R-:W-:Y:S02]  /*20aa0*/  F2FP.SATFINITE.E4M3.F32.PACK_AB_MERGE_C R5, RZ, R4, RZ ;  /* 0x00000004ff05723e */ /* 0x001fe400048070ff */
[----:B-1----:R-:W-:Y:S02]  /*20ab0*/  F2FP.SATFINITE.E4M3.F32.PACK_AB_MERGE_C R13, RZ, R3, RZ ;  /* 0x00000003ff0d723e */ /* 0x002fe400048070ff */
[----:B------:R-:W-:Y:S01]  /*20ac0*/  F2FP.SATFINITE.E4M3.F32.PACK_AB_MERGE_C R7, RZ, R2, RZ ;  /* 0x00000002ff07723e */ /* 0x000fe200048070ff */
[----:B------:R-:W-:Y:S02]  /*20ad0*/  FMUL R2, R41, UR15 ;  /* 0x0000000f29027c20 */ /* 0x000fe40008400000 */
[----:B------:R-:W5:Y:S04]  /*20ae0*/  LDL.LU R41, [R1+0x270] ;  /* 0x0002700001297983 */ /* 0x000f680000300800 */
[----:B------:R0:W-:Y:S01]  /*20af0*/  @!P5 STG.E.U8 desc[UR20][R26.64+0xf1], R9 ;  /* 0x0000f1091a00d986 */ /* 0x0001e2000c101114 */
[----:B------:R-:W-:-:S03]  /*20b00*/  FMUL R3, R39, UR15 ;  /* 0x0000000f27037c20 */ /* 0x000fc60008400000 */
[----:B------:R-:W5:Y:S01]  /*20b10*/  LDL.LU R39, [R1+0x274] ;  /* 0x0002740001277983 */ /* 0x000f620000300800 */
[----:B------:R-:W-:-:S03]  /*20b20*/  ISETP.LT.OR P5, PT, R0, 0xf9, !P2 ;  /* 0x000000f90000780c */ /* 0x000fc600057a1670 */
[----:B------:R-:W-:Y:S01]  /*20b30*/  @!P1 STG.E.U8 desc[UR20][R26.64+0xf0], R5 ;  /* 0x0000f0051a009986 */ /* 0x000fe2000c101114 */
[----:B0-----:R-:W-:-:S03]  /*20b40*/  F2FP.SATFINITE.E4M3.F32.PACK_AB_MERGE_C R9, RZ, R2, RZ ;  /* 0x00000002ff09723e */ /* 0x001fc600048070ff */
[----:B------:R0:W-:Y:S04]  /*20b50*/  @!P6 STG.E.U8 desc[UR20][R24.64+0xf8], R11 ;  /* 0x0000f80b1800e986 */ /* 0x0001e8000c101114 */
[----:B------:R1:W-:Y:S01]  /*20b60*/  @!P3 STG.E.U8 desc[UR20][R24.64+0xf9], R13 ;  /* 0x0000f90d1800b986 */ /* 0x0003e2000c101114 */
[----:B0-----:R-:W-:-:S03]  /*20b70*/  F2FP.SATFINITE.E4M3.F32.PACK_AB_MERGE_C R11, RZ, R3, RZ ;  /* 0x00000003ff0b723e */ /* 0x001fc600048070ff */
[----:B------:R0:W-:Y:S01]  /*20b80*/  @!P5 STG.E.U8 desc[UR20][R26.64+0xf8], R7 ;  /* 0x0000f8071a00d986 */ /* 0x0001e2000c101114 */
[----:B---3--:R-:W-:-:S03]  /*20b90*/  FMUL R4, R38, UR15 ;  /* 0x0000000f26047c20 */ /* 0x008fc60008400000 */
[----:B------:R-:W3:Y:S02]  /*20ba0*/  LDL.LU R38, [R1+0x278] ;  /* 0x0002780001267983 */ /* 0x000ee40000300800 */
[----:B-1----:R-:W-:Y:S01]  /*20bb0*/  F2FP.SATFINITE.E4M3.F32.PACK_AB_MERGE_C R13, RZ, R4, RZ ;  /* 0x00000004ff0d723e */ /* 0x002fe200048070ff */
[----:B------:R-:W-:Y:S02]  /*20bc0*/  FMUL R5, R37, UR15 ;  /* 0x0000000f25057c20 */ /* 0x000fe40008400000 */
[----:B------:R-:W3:Y:S01]  /*20bd0*/  LDL.LU R37, [R1+0x27c] ;  /* 0x00027c0001257983 */ /* 0x000ee20000300800 */
[----:B------:R-:W-:-:S03]  /*20be0*/  FMUL R2, R36, UR15 ;  /* 0x0000000f24027c20 */ /* 0x000fc60008400000 */
[----:B------:R-:W3:Y:S01]  /*20bf0*/  LDL.LU R36, [R1+0x280] ;  /* 0x0002800001247983 */ /* 0x000ee20000300800 */
[----:B--2---:R-:W-:-:S03]  /*20c00*/  FMUL R3, R35, UR15 ;  /* 0x0000000f23037c20 */ /* 0x004fc60008400000 */
[----:B------:R-:W2:Y:S01]  /*20c10*/  LDL.LU R35, [R1+0x284] ;  /* 0x0002840001237983 */ /* 0x000ea20000300800 */
[----:B0-----:R-:W-:Y:S01]  /*20c20*/  F2FP.SATFINITE.E4M3.F32.PACK_AB_MERGE_C R7, RZ, R2, RZ ;  /* 0x00000002ff07723e */ /* 0x001fe200048070ff */
[----:B----4-:R-:W-:Y:S02]  /*20c30*/  FMUL R4, R33, UR15 ;  /* 0x0000000f21047c20 */ /* 0x010fe40008400000 */
[----:B------:R-:W4:Y:S01]  /*20c40*/  LDL.LU R33, [R1+0x288] ;  /* 0x0002880001217983 */ /* 0x000f220000300800 */
[----:B-----5:R-:W-:-:S03]  /*20c50*/  FMUL R2, R32, UR15 ;  /* 0x0000000f20027c20 */ /* 0x020fc60008400000 */
[----:B------:R-:W5:Y:S01]  /*20c60*/  LDL.LU R32, [R1+0x28c] ;  /* 0x00028c0001207983 */ /* 0x000f620000300800 */
[----:B------:R-:W-:Y:S02]  /*20c70*/  ISETP.GE.AND P1, PT, R34, 0x81, PT ;  /* 0x000000812200780c */ /* 0x000fe40003f26270 */
[C---:B------:R-:W-:Y:S02]  /*20c80*/  ISETP.LT.OR P2, PT, R0.reuse, 0xfa, !P2 ;  /* 0x000000fa0000780c */ /* 0x040fe40005741670 */
[C---:B------:R-:W-:Y:S02]  /*20c90*/  ISETP.LT.OR P6, PT, R0.reuse, 0x1, !P1 ;  /* 0x000000010000780c */ /* 0x040fe40004fc1670 */
[----:B------:R-:W-:Y:S02]  /*20ca0*/  ISETP.LT.OR P3, PT, R0, 0x2, !P1 ;  /* 0x000000020000780c */ /* 0x000fe40004f61670 */
[----:B------:R-:W-:-:S07]  /*20cb0*/  ISETP.GE.AND P0, PT, R34, 0x89, PT ;  /* 0x000000892200780c */ /* 0x000fce0003f06270 */
[----:B------:R0:W-:Y:S04]  /*20cc0*/  @!P2 STG.E.U8 desc[UR20][R26.64+0xf9], R9 ;  /* 0x0000f9091a00a986 */ /* 0x0001e8000c101114 */
[----:B------:R-:W-:Y:S01]  /*20cd0*/  @!P6 STG.E.U8 desc[UR20][R30.64], R11 ;  /* 0x0000000b1e00e986 */ /* 0x000fe2000c101114 */
[C---:B------:R-:W-:Y:S02]  /*20ce0*/  ISETP.LT.OR P6, PT, R0.reuse, 0x2, !P0 ;  /* 0x000000020000780c */ /* 0x040fe400047c1670 */
[C---:B------:R-:W-:Y:S01]  /*20cf0*/  ISETP.LT.OR P5, PT, R0.reuse, 0x1, !P0 ;  /* 0x000000010000780c */ /* 0x040fe200047a1670 */
[----:B------:R1:W-:Y:S01]  /*20d00*/  @!P3 STG.E.U8 desc[UR20][R30.64+0x1], R13 ;  /* 0x0000010d1e00b986 */ /* 0x0003e2000c101114 */
[----:B------:R-:W-:Y:S02]  /*20d10*/  ISETP.LT.OR P2, PT, R0, 0xa, !P1 ;  /* 0x0000000a0000780c */ /* 0x000fe40004f41670 */
[----:B0-----:R-:W-:-:S02]  /*20d20*/  F2FP.SATFINITE.E4M3.F32.PACK_AB_MERGE_C R9, RZ, R3, RZ ;  /* 0x00000003ff09723e */ /* 0x001fc400048070ff */
[----:B------:R-:W-:Y:S01]  /*20d30*/  ISETP.LT.OR P3, PT, R0, 0x9, !P1 ;  /* 0x000000090000780c */ /* 0x000fe20004f61670 */
[----:B------:R-:W-:Y:S01]  /*20d40*/  FMUL R3, R41, UR15 ;  /* 0x0000000f29037c20 */ /* 0x000fe20008400000 */
[----:B-1----:R-:W-:Y:S01]  /*20d50*/  F2FP.SATFINITE.E4M3.F32.PACK_AB_MERGE_C R13, RZ, R2, RZ ;  /* 0x00000002ff0d723e */ /* 0x002fe200048070ff */
[----:B------:R-:W5:Y:S01]  /*20d60*/  LDL.LU R41, [R1+0x290] ;  /* 0x0002900001297983 */ /* 0x000f620000300800 */
[----:B------:R-:W-:Y:S02]  /*20d70*/  F2FP.SATFINITE.E4M3.F32.PACK_AB_MERGE_C R5, RZ, R5, RZ ;  /* 0x00000005ff05723e */ /* 0x000fe400048070ff */
[----:B------:R-:W-:Y:S01]  /*20d80*/  F2FP.SATFINITE.E4M3.F32.PACK_AB_MERGE_C R11, RZ, R4, RZ ;  /* 0x00000004ff0b723e */ /* 0x000fe200048070ff */
[----:B------:R0:W-:Y:S01]  /*20d90*/  @!P6 STG.E.U8 desc[UR20][R28.64+0x1], R7 ;  /* 0x000001071c00e986 */ /* 0x0001e2000c101114 */
[----:B------:R-:W-:-:S03]  /*20da0*/  FMUL R2, R39, UR15 ;  /* 0x0000000f27027c20 */ /* 0x000fc60008400000 */
[----:B------:R-:W5:Y:S01]  /*20db0*/  LDL.LU R39, [R1+0x294] ;  /* 0x0002940001277983 */ /* 0x000f620000300800 */
[----:B------:R-:W-:Y:S02]  /*20dc0*/  ISETP.LT.OR P6, PT, R0, 0xa, !P0 ;  /* 0x0000000a0000780c */ /* 0x000fe400047c1670 */
[----:B0-----:R-:W-:Y:S01]  /*20dd0*/  F2FP.SATFINITE.E4M3.F32.PACK_AB_MERGE_C R7, RZ, R2, RZ ;  /* 0x00000002ff07723e */ /* 0x001fe200048070ff */
[----:B------:R0:W-:Y:S04]  /*20de0*/  @!P5 STG.E.U8 desc[UR20][R28.64], R5 ;  /* 0x000000051c00d986 */ /* 0x0001e8000c101114 */
[----:B------:R-:W-:Y:S04]  /*20df0*/  @!P2 STG.E.U8 desc[UR20][R30.64+0x9], R11 ;  /* 0x0000090b1e00a986 */ /* 0x000fe8000c101114 */
[----:B------:R1:W-:Y:S01]  /*20e00*/  @!P3 STG.E.U8 desc[UR20][R30.64+0x8], R9 ;  /* 0x000008091e00b986 */ /* 0x0003e2000c101114 */
[----:B0-----:R-:W-:-:S05]  /*20e10*/  F2FP.SATFINITE.E4M3.F32.PACK_AB_MERGE_C R5, RZ, R3, RZ ;  /* 0x00000003ff05723e */ /* 0x001fca00048070ff */
[----:B------:R5:W-:Y:S01]  /*20e20*/  @!P6 STG.E.U8 desc[UR20][R28.64+0x9], R5 ;  /* 0x000009051c00e986 */ /* 0x000be2000c101114 */
[----:B---3--:R-:W-:-:S03]  /*20e30*/  FMUL R4, R38, UR15 ;  /* 0x0000000f26047c20 */ /* 0x008fc60008400000 */
[----:B------:R-:W3:Y:S02]  /*20e40*/  LDL.LU R38, [R1+0x298] ;  /* 0x0002980001267983 */ /* 0x000ee40000300800 */
[----:B-1----:R-:W-:Y:S01]  /*20e50*/  F2FP.SATFINITE.E4M3.F32.PACK_AB_MERGE_C R9, RZ, R4, RZ ;  /* 0x00000004ff09723e */ /* 0x002fe200048070ff */
[----:B------:R-:W-:Y:S02]  /*20e60*/  FMUL R2, R37, UR15 ;  /* 0x0000000f25027c20 */ /* 0x000fe40008400000 */
[----:B------:R-:W3:Y:S03]  /*20e70*/  LDL.LU R37, [R1+0x29c] ;  /* 0x00029c0001257983 */ /* 0x000ee60000300800 */
[----:B------:R-:W-:Y:S01]  /*20e80*/  F2FP.SATFINITE.E4M3.F32.PACK_AB_MERGE_C R11, RZ, R2, RZ ;  /* 0x00000002ff0b723e */ /* 0x000fe200048070ff */
[----:B------:R-:W-:Y:S02]  /*20e90*/  FMUL R2, R36, UR15 ;  /* 0x0000000f24027c20 */ /* 0x000fe40008400000 */
[----:B------:R-:W3:Y:S01]  /*20ea0*/  LDL.LU R36, [R1+0x2a0] ;  /* 0x0002a00001247983 */ /* 0x000ee20000300800 */
[----:B--2---:R-:W-:-:S03]  /*20eb0*/  FMUL R3, R35, UR15 ;  /* 0x0000000f23037c20 */ /* 0x004fc60008400000 */
[----:B------:R-:W2:Y:S01]  /*20ec0*/  LDL.LU R35, [R1+0x2a4] ;  /* 0x0002a40001237983 */ /* 0x000ea20000300800 */
[----:B----4-:R-:W-:-:S03]  /*20ed0*/  FMUL R4, R33, UR15 ;  /* 0x0000000f21047c20 */ /* 0x010fc60008400000 */
[----:B------:R-:W4:Y:S01]  /*20ee0*/  LDL.LU R33, [R1+0x2a8] ;  /* 0x0002a80001217983 */ /* 0x000f220000300800 */
[----:B-----5:R-:W-:-:S03]  /*20ef0*/  FMUL R5, R32, UR15 ;  /* 0x0000000f20057c20 */ /* 0x020fc60008400000 */
[----:B------:R-:W5:Y:S01]  /*20f00*/  LDL.LU R32, [R1+0x2ac] ;  /* 0x0002ac0001207983 */ /* 0x000f620000300800 */
[C---:B------:R-:W-:Y:S02]  /*20f10*/  ISETP.LT.OR P5, PT, R0.reuse, 0x9, !P0 ;  /* 0x000000090000780c */ /* 0x040fe400047a1670 */
[C---:B------:R-:W-:Y:S02]  /*20f20*/  ISETP.LT.OR P3, PT, R0.reuse, 0x11, !P1 ;  /* 0x000000110000780c */ /* 0x040fe40004f61670 */
[C---:B------:R-:W-:Y:S02]  /*20f30*/  ISETP.LT.OR P2, PT, R0.reuse, 0x12, !P1 ;  /* 0x000000120000780c */ /* 0x040fe40004f41670 */
[----:B------:R-:W-:-:S07]  /*20f40*/  ISETP.LT.OR P6, PT, R0, 0x12, !P0 ;  /* 0x000000120000780c */ /* 0x000fce00047c1670 */
[----:B------:R-:W-:Y:S01]  /*20f50*/  @!P5 STG.E.U8 desc[UR20][R28.64+0x8], R13 ;  /* 0x0000080d1c00d986 */ /* 0x000fe2000c101114 */
[----:B------:R-:W-:-:S03]  /*20f60*/  ISETP.LT.OR P5, PT, R0, 0x11, !P0 ;  /* 0x000000110000780c */ /* 0x000fc600047a1670 */
[----:B------:R0:W-:Y:S01]  /*20f70*/  @!P3 STG.E.U8 desc[UR20][R30.64+0x10], R7 ;  /* 0x000010071e00b986 */ /* 0x0001e2000c101114 */
[----:B------:R-:W-:-:S03]  /*20f80*/  ISETP.LT.OR P3, PT, R0, 0x19, !P1 ;  /* 0x000000190000780c */ /* 0x000fc60004f61670 */
[----:B------:R1:W-:Y:S01]  /*20f90*/  @!P2 STG.E.U8 desc[UR20][R30.64+0x11], R9 ;  /* 0x000011091e00a986 */ /* 0x0003e2000c101114 */
[----:B------:R-:W-:Y:S02]  /*20fa0*/  ISETP.LT.OR P2, PT, R0, 0x1a, !P1 ;  /* 0x0000001a0000780c */ /* 0x000fe40004f41670 */
[----:B0-----:R-:W-:Y:S02]  /*20fb0*/  F2FP.SATFINITE.E4M3.F32.PACK_AB_MERGE_C R7, RZ, R2, RZ ;  /* 0x00000002ff07723e */ /* 0x001fe400048070ff */
[----:B-1----:R-:W-:Y:S01]  /*20fc0*/  F2FP.SATFINITE.E4M3.F32.PACK_AB_MERGE_C R9, RZ, R3, RZ ;  /* 0x00000003ff09723e */ /* 0x002fe200048070ff */
[----:B------:R-:W-:Y:S02]  /*20fd0*/  FMUL R2, R41, UR15 ;  /* 0x0000000f29027c20 */ /* 0x000fe40008400000 */
[----:B------:R-:W5:Y:S01]  /*20fe0*/  LDL.LU R41, [R1+0x2b0] ;  /* 0x0002b00001297983 */ /* 0x000f620000300800 */
[----:B------:R-:W-:-:S03]  /*20ff0*/  F2FP.SATFINITE.E4M3.F32.PACK_AB_MERGE_C R13, RZ, R4, RZ ;  /* 0x00000004ff0d723e */ /* 0x000fc600048070ff */
[----:B------:R0:W-:Y:S01]  /*21000*/  @!P6 STG.E.U8 desc[UR20][R28.64+0x11], R7 ;  /* 0x000011071c00e986 */ /* 0x0001e2000c101114 */
[----:B------:R-:W-:-:S03]  /*21010*/  FMUL R3, R39, UR15 ;  /* 0x0000000f27037c20 */ /* 0x000fc60008400000 */
[----:B------:R-:W5:Y:S01]  /*21020*/  LDL.LU R39, [R1+0x2b4] ;  /* 0x0002b40001277983 */ /* 0x000f620000300800 */
[----:B------:R-:W-:Y:S02]  /*21030*/  ISETP.LT.OR P6, PT, R0, 0x1a, !P0 ;  /* 0x0000001a0000780c */ /* 0x000fe400047c1670 */
[----:B0-----:R-:W-:Y:S01]  /*21040*/  F2FP.SATFINITE.E4M3.F32.PACK_AB_MERGE_C R7, RZ, R2, RZ ;  /* 0x00000002ff07723e */ /* 0x001fe200048070ff */
[----:B------:R-:W-:Y:S04]  /*21050*/  @!P5 STG.E.U8 desc[UR20][R28.64+0x10], R11 ;  /* 0x0000100b1c00d986 */ /* 0x000fe8000c101114 */
[----:B------:R0:W-:Y:S04]  /*21060*/  @!P3 STG.E.U8 desc[UR20][R30.64+0x18], R9 ;  /* 0x000018091e00b986 */ /* 0x0001e8000c101114 */
[----:B------:R1:W-:Y:S01]  /*21070*/  @!P2 STG.E.U8 desc[UR20][R30.64+0x19], R13 ;  /* 0x0000190d1e00a986 */ /* 0x0003e2000c101114 */
[----:B0-----:R-:W-:-:S03]  /*21080*/  F2FP.SATFINITE.E4M3.F32.PACK_AB_MERGE_C R9, RZ, R3, RZ ;  /* 0x00000003ff09723e */ /* 0x001fc600048070ff */
[----:B------:R0:W-:Y:S01]  /*21090*/  @!P6 STG.E.U8 desc[UR20][R28.64+0x19], R7 ;  /* 0x000019071c00e986 */ /* 0x0001e2000c101114 */
[----:B---3--:R-:W-:-:S03]  /*210a0*/  FMUL R4, R38, UR15 ;  /* 0x0000000f26047c20 */ /* 0x008fc60008400000 */
[----:B------:R-:W3:Y:S02]  /*210b0*/  LDL.LU R38, [R1+0x2b8] ;  /* 0x0002b80001267983 */ /* 0x000ee40000300800 */
[----:B------:R-:W-:Y:S01]  /*210c0*/  F2FP.SATFINITE.E4M3.F32.PACK_AB_MERGE_C R11, RZ, R4, RZ ;  /* 0x00000004ff0b723e */ /* 0x000fe200048070ff */
[----:B------:R-:W-:Y:S02]  /*210d0*/  FMUL R2, R37, UR15 ;  /* 0x0000000f25027c20 */ /* 0x000fe40008400000 */
[----:B------:R-:W3:Y:S03]  /*210e0*/  LDL.LU R37, [R1+0x2bc] ;  /* 0x0002bc0001257983 */ /* 0x000ee60000300800 */
[----:B-1----:R-:W-:Y:S01]  /*210f0*/  F2FP.SATFINITE.E4M3.F32.PACK_AB_MERGE_C R13, RZ, R2, RZ ;  /* 0x00000002ff0d723e */ /* 0x002fe200048070ff */
[----:B------:R-:W-:Y:S02]  /*21100*/  FMUL R3, R36, UR15 ;  /* 0x0000000f24037c20 */ /* 0x000fe40008400000 */
[----:B------:R-:W3:Y:S01]  /*21110*/  LDL.LU R36, [R1+0x2c0] ;  /* 0x0002c00001247983 */ /* 0x000ee20000300800 */
[----:B--2---:R-:W-:-:S03]  /*21120*/  FMUL R2, R35, UR15 ;  /* 0x0000000f23027c20 */ /* 0x004fc60008400000 */
[----:B------:R-:W2:Y:S02]  /*21130*/  LDL.LU R35, [R1+0x2c4] ;  /* 0x0002c40001237983 */ /* 0x000ea40000300800 */
[----:B0-----:R-:W-:Y:S01]  /*21140*/  F2FP.SATFINITE.E4M3.F32.PACK_AB_MERGE_C R7, RZ, R2, RZ ;  /* 0x00000002ff07723e */ /* 0x001fe200048070ff */
[----:B----4-:R-:W-:Y:S02]  /*21150*/  FMUL R4, R33, UR15 ;  /* 0x0000000f21047c20 */ /* 0x010fe40008400000 */
[----:B------:R-:W4:Y:S01]  /*21160*/  LDL.LU R33, [R1+0x2c8] ;  /* 0x0002c80001217983 */ /* 0x000f220000300800 */
[----:B-----5:R-:W-:-:S03]  /*21170*/  FMUL R2, R32, UR15 ;  /* 0x0000000f20027c20 */ /* 0x020fc60008400000 */
[----:B------:R-:W5:Y:S01]  /*21180*/  LDL.LU R32, [R1+0x2cc] ;  /* 0x0002cc0001207983 */ /* 0x000f620000300800 */
[C---:B------:R-:W-:Y:S02]  /*21190*/  ISETP.LT.OR P5, PT, R0.reuse, 0x19, !P0 ;  /* 0x000000190000780c */ /* 0x040fe400047a1670 */
[C---:B------:R-:W-:Y:S02]  /*211a0*/  ISETP.LT.OR P3, PT, R0.reuse, 0x21, !P1 ;  /* 0x000000210000780c */ /* 0x040fe40004f61670 */
[C---:B------:R-:W-:Y:S02]  /*211b0*/  ISETP.LT.OR P2, PT, R0.reuse, 0x22, !P1 ;  /* 0x000000220000780c */ /* 0x040fe40004f41670 */
[----:B------:R-:W-:Y:S02]  /*211c0*/  F2FP.SATFINITE.E4M3.F32.PACK_AB_MERGE_C R5, RZ, R5, RZ ;  /* 0x00000005ff05723e */ /* 0x000fe400048070ff */
[----:B------:R-:W-:-:S05]  /*211d0*/  ISETP.LT.OR P6, PT, R0, 0x22, !P0 ;  /* 0x000000220000780c */ /* 0x000fca00047c1670 */
[----:B------:R0:W-:Y:S01]  /*211e0*/  @!P5 STG.E.U8 desc[UR20][R28.64+0x18], R5 ;  /* 0x000018051c00d986 */ /* 0x0001e2000c101114 */
[----:B------:R-:W-:-:S03]  /*211f0*/  ISETP.LT.OR P5, PT, R0, 0x21, !P0 ;  /* 0x000000210000780c */ /* 0x000fc600047a1670 */
[----:B------:R-:W-:Y:S01]  /*21200*/  @!P3 STG.E.U8 desc[UR20][R30.64+0x20], R9 ;  /* 0x000020091e00b986 */ /* 0x000fe2000c101114 */
        /* <DEDUP_REMOVED lines=8> */
[----:B------:R-:W-:Y:S01]  /*21290*/  @!P6 STG.E.U8 desc[UR20][R28.64+0x21], R5 ;  /* 0x000021051c00e986 */ /* 0x000fe2000c101114 */
[----:B------:R-:W-:-:S03]  /*212a0*/  FMUL R3, R39, UR15 ;  /* 0x0000000f27037c20 */ /* 0x000fc60008400000 */
[----:B------:R-:W5:Y:S01]  /*212b0*/  LDL.LU R39, [R1+0x2d4] ;  /* 0x0002d40001277983 */ /* 0x000f620000300800 */
[----:B------:R-:W-:-:S03]  /*212c0*/  ISETP.LT.OR P6, PT, R0, 0x2a, !P0 ;  /* 0x0000002a0000780c */ /* 0x000fc600047c1670 */
[----:B------:R-:W-:Y:S04]  /*212d0*/  @!P5 STG.E.U8 desc[UR20][R28.64+0x20], R13 ;  /* 0x0000200d1c00d986 */ /* 0x000fe8000c101114 */
[----:B------:R0:W-:Y:S04]  /*212e0*/  @!P3 STG.E.U8 desc[UR20][R30.64+0x28], R7 ;  /* 0x000028071e00b986 */ /* 0x0001e8000c101114 */
[----:B------:R1:W-:Y:S01]  /*212f0*/  @!P2 STG.E.U8 desc[UR20][R30.64+0x29], R9 ;  /* 0x000029091e00a986 */ /* 0x0003e2000c101114 */
[----:B0-----:R-:W-:Y:S02]  /*21300*/  F2FP.SATFINITE.E4M3.F32.PACK_AB_MERGE_C R7, RZ, R2, RZ ;  /* 0x00000002ff07723e */ /* 0x001fe400048070ff */
[----:B-1----:R-:W-:-:S03]  /*21310*/  F2FP.SATFINITE.E4M3.F32.PACK_AB_MERGE_C R9, RZ, R3, RZ ;  /* 0x00000003ff09723e */ /* 0x002fc600048070ff */
[----:B------:R0:W-:Y:S01]  /*21320*/  @!P6 STG.E.U8 desc[UR20][R28.64+0x29], R7 ;  /* 0x000029071c00e986 */ /* 0x0001e2000c101114 */
[----:B---3--:R-:W-:-:S03]  /*21330*/  FMUL R4, R38, UR15 ;  /* 0x0000000f26047c20 */ /* 0x008fc60008400000 */
[----:B------:R-:W3:Y:S02]  /*21340*/  LDL.LU R38, [R1+0x2d8] ;  /* 0x0002d80001267983 */ /* 0x000ee40000300800 */
[----:B------:R-:W-:Y:S01]  /*21350*/  F2FP.SATFINITE.E4M3.F32.PACK_AB_MERGE_C R13, RZ, R4, RZ ;  /* 0x00000004ff0d723e */ /* 0x000fe200048070ff */
        /* <DEDUP_REMOVED lines=21> */
[----:B------:R-:W-:Y:S02]  /*214b0*/  F2FP.SATFINITE.E4M3.F32.PACK_AB_MERGE_C R5, RZ, R5, RZ ;  /* 0x00000005ff05723e */ /* 0x000fe400048070ff */
        /* <DEDUP_REMOVED lines=204> */
[----:B------:R-:W-:Y:S01]  /*22180*/  F2FP.SATFINITE.E4M3.F32.PACK_AB_MERGE_C R9, RZ, R4, RZ ;  /* 0x00000004ff09723e */ /* 0x000fe200048070ff */
[----:B------:R-:W-:-:S02]  /*22190*/  FMUL R3, R39, UR15 ;  /* 0x0000000f27037c20 */ /* 0x000fc40008400000 */
[----:B------:R-:W5:Y:S04]  /*221a0*/  LDL.LU R39, [R1+0x394] ;  /* 0x0003940001277983 */ /* 0x000f680000300800 */
[----:B------:R-:W-:Y:S04]  /*221b0*/  @!P6 STG.E.U8 desc[UR20][R28.64+0x81], R5 ;  /* 0x000081051c00e986 */ /* 0x000fe8000c101114 */
[----:B------:R-:W-:Y:S04]  /*221c0*/  @!P5 STG.E.U8 desc[UR20][R28.64+0x80], R13 ;  /* 0x0000800d1c00d986 */ /* 0x000fe8000c101114 */
[----:B------:R0:W-:Y:S04]  /*221d0*/  @!P3 STG.E.U8 desc[UR20][R30.64+0x88], R7 ;  /* 0x000088071e00b986 */ /* 0x0001e8000c101114 */
[----:B------:R1:W-:Y:S01]  /*221e0*/  @!P2 STG.E.U8 desc[UR20][R30.64+0x89], R9 ;  /* 0x000089091e00a986 */ /* 0x0003e2000c101114 */
[----:B0-----:R-:W-:-:S02]  /*221f0*/  F2FP.SATFINITE.E4M3.F32.PACK_AB_MERGE_C R7, RZ, R2, RZ ;  /* 0x00000002ff07723e */ /* 0x001fc400048070ff */
[----:B-1----:R-:W-:Y:S01]  /*22200*/  F2FP.SATFINITE.E4M3.F32.PACK_AB_MERGE_C R9, RZ, R3, RZ ;  /* 0x00000003ff09723e */ /* 0x002fe200048070ff */
[----:B---3--:R-:W-:Y:S02]  /*22210*/  FMUL R4, R38, UR15 ;  /* 0x0000000f26047c20 */ /* 0x008fe40008400000 */
[----:B------:R-:W3:Y:S03]  /*22220*/  LDL.LU R38, [R1+0x398] ;  /* 0x0003980001267983 */ /* 0x000ee60000300800 */
[----:B------:R-:W-:Y:S01]  /*22230*/  F2FP.SATFINITE.E4M3.F32.PACK_AB_MERGE_C R13, RZ, R4, RZ ;  /* 0x00000004ff0d723e */ /* 0x000fe200048070ff */
[----:B------:R-:W-:Y:S02]  /*22240*/  FMUL R5, R37, UR15 ;  /* 0x0000000f25057c20 */ /* 0x000fe40008400000 */
[----:B------:R-:W3:Y:S01]  /*22250*/  LDL.LU R37, [R1+0x39c] ;  /* 0x00039c0001257983 */ /* 0x000ee20000300800 */
[----:B------:R-:W-:-:S03]  /*22260*/  FMUL R2, R36, UR15 ;  /* 0x0000000f24027c20 */ /* 0x000fc60008400000 */
[----:B------:R-:W3:Y:S01]  /*22270*/  LDL.LU R36, [R1+0x3a0] ;  /* 0x0003a00001247983 */ /* 0x000ee20000300800 */
[----:B--2---:R-:W-:-:S03]  /*22280*/  FMUL R3, R35, UR15 ;  /* 0x0000000f23037c20 */ /* 0x004fc60008400000 */
[----:B------:R-:W2:Y:S01]  /*22290*/  LDL.LU R35, [R1+0x3a4] ;  /* 0x0003a40001237983 */ /* 0x000ea20000300800 */
[----:B------:R-:W-:Y:S01]  /*222a0*/  F2FP.SATFINITE.E4M3.F32.PACK_AB_MERGE_C R15, RZ, R5, RZ ;  /* 0x00000005ff0f723e */ /* 0x000fe200048070ff */
        /* <DEDUP_REMOVED lines=10> */
[----:B------:R-:W-:Y:S01]  /*22350*/  @!P5 STG.E.U8 desc[UR20][R28.64+0x88], R11 ;  /* 0x0000880b1c00d986 */ /* 0x000fe2000c101114 */
[----:B------:R-:W-:-:S03]  /*22360*/  ISETP.LT.OR P5, PT, R0, 0x91, !P0 ;  /* 0x000000910000780c */ /* 0x000fc600047a1670 */
[----:B------:R1:W-:Y:S01]  /*22370*/  @!P3 STG.E.U8 desc[UR20][R30.64+0x90], R9 ;  /* 0x000090091e00b986 */ /* 0x0003e2000c101114 */
[C---:B------:R-:W-:Y:S02]  /*22380*/  ISETP.LT.OR P3, PT, R0.reuse, 0x99, !P1 ;  /* 0x000000990000780c */ /* 0x040fe40004f61670 */
[----:B0-----:R-:W-:Y:S01]  /*22390*/  F2FP.SATFINITE.E4M3.F32.PACK_AB_MERGE_C R7, RZ, R2, RZ ;  /* 0x00000002ff07723e */ /* 0x001fe200048070ff */
[----:B------:R-:W-:Y:S01]  /*223a0*/  @!P2 STG.E.U8 desc[UR20][R30.64+0x91], R13 ;  /* 0x0000910d1e00a986 */ /* 0x000fe2000c101114 */
[----:B------:R-:W-:Y:S02]  /*223b0*/  ISETP.LT.OR P2, PT, R0, 0x9a, !P1 ;  /* 0x0000009a0000780c */ /* 0x000fe40004f41670 */
        /* <DEDUP_REMOVED lines=86> */
[----:B------:R-:W-:Y:S01]  /*22920*/  FMUL R2, R39, UR15 ;  /* 0x0000000f27027c20 */ /* 0x000fe20008400000 */
[----:B------:R-:W-:Y:S02]  /*22930*/  ISETP.LT.OR P6, PT, R0, 0xba, !P0 ;  /* 0x000000ba0000780c */ /* 0x000fe400047c1670 */
[----:B------:R-:W5:Y:S02]  /*22940*/  LDL.LU R39, [R1+0x3f4] ;  /* 0x0003f40001277983 */ /* 0x000f640000300800 */
[----:B0-----:R-:W-:Y:S02]  /*22950*/  F2FP.SATFINITE.E4M3.F32.PACK_AB_MERGE_C R7, RZ, R2, RZ ;  /* 0x00000002ff07723e */ /* 0x001fe400048070ff */
        /* <DEDUP_REMOVED lines=28> */
[C---:B------:R-:W-:Y:S02]  /*22b20*/  ISETP.LT.OR P2, PT, R0.reuse, 0xca, !P1 ;  /* 0x000000ca0000780c */ /* 0x040fe40004f41670 */
[----:B0-----:R-:W-:Y:S02]  /*22b30*/  F2FP.SATFINITE.E4M3.F32.PACK_AB_MERGE_C R7, RZ, R2, RZ ;  /* 0x00000002ff07723e */ /* 0x001fe400048070ff */
[----:B-1----:R-:W-:Y:S01]  /*22b40*/  F2FP.SATFINITE.E4M3.F32.PACK_AB_MERGE_C R9, RZ, R3, RZ ;  /* 0x00000003ff09723e */ /* 0x002fe200048070ff */
[----:B------:R-:W-:Y:S02]  /*22b50*/  FMUL R2, R41, UR15 ;  /* 0x0000000f29027c20 */ /* 0x000fe40008400000 */
[----:B------:R0:W-:Y:S01]  /*22b60*/  @!P6 STG.E.U8 desc[UR20][R28.64+0xc1], R7 ;  /* 0x0000c1071c00e986 */ /* 0x0001e2000c101114 */
[----:B------:R-:W-:-:S03]  /*22b70*/  ISETP.LT.OR P6, PT, R0, 0xca, !P0 ;  /* 0x000000ca0000780c */ /* 0x000fc600047c1670 */
[----:B------:R-:W5:Y:S01]  /*22b80*/  LDL.LU R41, [R1+0x410] ;  /* 0x0004100001297983 */ /* 0x000f620000300800 */
[----:B------:R-:W-:Y:S01]  /*22b90*/  F2FP.SATFINITE.E4M3.F32.PACK_AB_MERGE_C R13, RZ, R4, RZ ;  /* 0x00000004ff0d723e */ /* 0x000fe200048070ff */
[----:B------:R-:W-:Y:S02]  /*22ba0*/  FMUL R3, R39, UR15 ;  /* 0x0000000f27037c20 */ /* 0x000fe40008400000 */
[----:B------:R-:W5:Y:S01]  /*22bb0*/  LDL.LU R39, [R1+0x414] ;  /* 0x0004140001277983 */ /* 0x000f620000300800 */
[----:B0-----:R-:W-:-:S03]  /*22bc0*/  F2FP.SATFINITE.E4M3.F32.PACK_AB_MERGE_C R7, RZ, R2, RZ ;  /* 0x00000002ff07723e */ /* 0x001fc600048070ff */
        /* <DEDUP_REMOVED lines=21> */
[C---:B------:R-:W-:Y:S01]  /*22d20*/  ISETP.LT.OR P3, PT, R0.reuse, 0xd1, !P1 ;  /* 0x000000d10000780c */ /* 0x040fe20004f61670 */
[----:B------:R-:W5:Y:S01]  /*22d30*/  LDL.LU R42, [R1+0x430] ;  /* 0x00043000012a7983 */ /* 0x000f620000300800 */
[C---:B------:R-:W-:Y:S02]  /*22d40*/  ISETP.LT.OR P2, PT, R0.reuse, 0xd2, !P1 ;  /* 0x000000d20000780c */ /* 0x040fe40004f41670 */
[----:B------:R-:W-:Y:S02]  /*22d50*/  ISETP.LT.OR P6, PT, R0, 0xd2, !P0 ;  /* 0x000000d20000780c */ /* 0x000fe400047c1670 */
[----:B------:R-:W-:-:S05]  /*22d60*/  F2FP.SATFINITE.E4M3.F32.PACK_AB_MERGE_C R5, RZ, R5, RZ ;  /* 0x00000005ff05723e */ /* 0x000fca00048070ff */
[----:B------:R0:W-:Y:S01]  /*22d70*/  @!P5 STG.E.U8 desc[UR20][R28.64+0xc8], R5 ;  /* 0x0000c8051c00d986 */ /* 0x0001e2000c101114 */
[----:B------:R-:W-:-:S03]  /*22d80*/  ISETP.LT.OR P5, PT, R0, 0xd1, !P0 ;  /* 0x000000d10000780c */ /* 0x000fc600047a1670 */
[----:B------:R-:W-:Y:S01]  /*22d90*/  @!P3 STG.E.U8 desc[UR20][R30.64+0xd0], R9 ;  /* 0x0000d0091e00b986 */ /* 0x000fe2000c101114 */
[----:B------:R-:W-:-:S03]  /*22da0*/  ISETP.LT.OR P3, PT, R0, 0xd9, !P1 ;  /* 0x000000d90000780c */ /* 0x000fc60004f61670 */
[----:B------:R1:W-:Y:S01]  /*22db0*/  @!P2 STG.E.U8 desc[UR20][R30.64+0xd1], R11 ;  /* 0x0000d10b1e00a986 */ /* 0x0003e2000c101114 */
[----:B0-----:R-:W-:Y:S02]  /*22dc0*/  F2FP.SATFINITE.E4M3.F32.PACK_AB_MERGE_C R5, RZ, R3, RZ ;  /* 0x00000003ff05723e */ /* 0x001fe400048070ff */
[----:B------:R-:W-:-:S03]  /*22dd0*/  ISETP.LT.OR P2, PT, R0, 0xda, !P1 ;  /* 0x000000da0000780c */ /* 0x000fc60004f41670 */
[----:B------:R-:W-:Y:S01]  /*22de0*/  @!P6 STG.E.U8 desc[UR20][R28.64+0xd1], R5 ;  /* 0x0000d1051c00e986 */ /* 0x000fe2000c101114 */
[----:B-1----:R-:W-:Y:S02]  /*22df0*/  F2FP.SATFINITE.E4M3.F32.PACK_AB_MERGE_C R11, RZ, R2, RZ ;  /* 0x00000002ff0b723e */ /* 0x002fe400048070ff */
[----:B------:R-:W-:Y:S01]  /*22e00*/  ISETP.LT.OR P6, PT, R0, 0xda, !P0 ;  /* 0x000000da0000780c */ /* 0x000fe200047c1670 */
[----:B------:R-:W-:Y:S02]  /*22e10*/  FMUL R2, R41, UR15 ;  /* 0x0000000f29027c20 */ /* 0x000fe40008400000 */
[----:B------:R-:W5:Y:S01]  /*22e20*/  LDL.LU R41, [R1+0x434] ;  /* 0x0004340001297983 */ /* 0x000f620000300800 */
[----:B------:R-:W-:-:S03]  /*22e30*/  FMUL R3, R39, UR15 ;  /* 0x0000000f27037c20 */ /* 0x000fc60008400000 */
[----:B------:R-:W5:Y:S01]  /*22e40*/  LDL.LU R39, [R1+0x438] ;  /* 0x0004380001277983 */ /* 0x000f620000300800 */
[----:B------:R-:W-:-:S03]  /*22e50*/  F2FP.SATFINITE.E4M3.F32.PACK_AB_MERGE_C R9, RZ, R4, RZ ;  /* 0x00000004ff09723e */ /* 0x000fc600048070ff */
        /* <DEDUP_REMOVED lines=12> */
[----:B------:R-:W3:Y:S02]  /*22f20*/  LDL.LU R36, [R1+0x444] ;  /* 0x0004440001247983 */ /* 0x000ee40000300800 */
[----:B0-----:R-:W-:Y:S01]  /*22f30*/  F2FP.SATFINITE.E4M3.F32.PACK_AB_MERGE_C R7, RZ, R2, RZ ;  /* 0x00000002ff07723e */ /* 0x001fe200048070ff */
[----:B--2---:R-:W-:Y:S02]  /*22f40*/  FMUL R3, R35, UR15 ;  /* 0x0000000f23037c20 */ /* 0x004fe40008400000 */
        /* <DEDUP_REMOVED lines=15> */
[----:B------:R-:W-:Y:S02]  /*23040*/  F2FP.SATFINITE.E4M3.F32.PACK_AB_MERGE_C R5, RZ, R5, RZ ;  /* 0x00000005ff05723e */ /* 0x000fe400048070ff */
[----:B0-----:R-:W-:Y:S01]  /*23050*/  F2FP.SATFINITE.E4M3.F32.PACK_AB_MERGE_C R11, RZ, R4, RZ ;  /* 0x00000004ff0b723e */ /* 0x001fe200048070ff */
[----:B------:R0:W-:Y:S01]  /*23060*/  @!P6 STG.E.U8 desc[UR20][R28.64+0xe1], R7 ;  /* 0x0000e1071c00e986 */ /* 0x0001e2000c101114 */
[C---:B------:R-:W-:Y:S02]  /*23070*/  ISETP.LT.OR P6, PT, R0.reuse, 0xea, !P0 ;  /* 0x000000ea0000780c */ /* 0x040fe400047c1670 */
[----:B-1----:R-:W-:Y:S01]  /*23080*/  F2FP.SATFINITE.E4M3.F32.PACK_AB_MERGE_C R9, RZ, R3, RZ ;  /* 0x00000003ff09723e */ /* 0x002fe200048070ff */
[----:B------:R1:W-:Y:S01]  /*23090*/  @!P5 STG.E.U8 desc[UR20][R28.64+0xe0], R5 ;  /* 0x0000e0051c00d986 */ /* 0x0003e2000c101114 */
[----:B------:R-:W-:-:S03]  /*230a0*/  ISETP.LT.OR P5, PT, R0, 0xe9, !P0 ;  /* 0x000000e90000780c */ /* 0x000fc600047a1670 */
[----:B------:R-:W-:Y:S01]  /*230b0*/  @!P2 STG.E.U8 desc[UR20][R30.64+0xe9], R11 ;  /* 0x0000e90b1e00a986 */ /* 0x000fe2000c101114 */
[----:B------:R-:W-:Y:S01]  /*230c0*/  ISETP.LT.OR P2, PT, R0, 0xf2, !P1 ;  /* 0x000000f20000780c */ /* 0x000fe20004f41670 */
[----:B------:R-:W-:Y:S02]  /*230d0*/  FMUL R3, R42, UR15 ;  /* 0x0000000f2a037c20 */ /* 0x000fe40008400000 */
[----:B------:R3:W-:Y:S01]  /*230e0*/  @!P3 STG.E.U8 desc[UR20][R30.64+0xe8], R9 ;  /* 0x0000e8091e00b986 */ /* 0x0007e2000c101114 */
[----:B------:R-:W-:Y:S01]  /*230f0*/  ISETP.LT.OR P3, PT, R0, 0xf1, !P1 ;  /* 0x000000f10000780c */ /* 0x000fe20004f61670 */
[----:B------:R-:W-:Y:S01]  /*23100*/  FMUL R4, R39, UR15 ;  /* 0x0000000f27047c20 */ /* 0x000fe20008400000 */
[----:B------:R-:W-:Y:S01]  /*23110*/  F2FP.SATFINITE.E4M3.F32.PACK_AB_MERGE_C R13, RZ, R2, RZ ;  /* 0x00000002ff0d723e */ /* 0x000fe200048070ff */
[----:B------:R-:W-:Y:S01]  /*23120*/  FMUL R2, R41, UR15 ;  /* 0x0000000f29027c20 */ /* 0x000fe20008400000 */
[----:B------:R-:W-:Y:S02]  /*23130*/  F2FP.SATFINITE.E4M3.F32.PACK_AB_MERGE_C R3, RZ, R3, RZ ;  /* 0x00000003ff03723e */ /* 0x000fe400048070ff */
[----:B0-----:R-:W-:-:S02]  /*23140*/  F2FP.SATFINITE.E4M3.F32.PACK_AB_MERGE_C R7, RZ, R4, RZ ;  /* 0x00000004ff07723e */ /* 0x001fc400048070ff */
[----:B-1----:R-:W-:Y:S01]  /*23150*/  F2FP.SATFINITE.E4M3.F32.PACK_AB_MERGE_C R5, RZ, R2, RZ ;  /* 0x00000002ff05723e */ /* 0x002fe200048070ff */
[----:B------:R-:W-:Y:S01]  /*23160*/  @!P5 STG.E.U8 desc[UR20][R28.64+0xe8], R13 ;  /* 0x0000e80d1c00d986 */ /* 0x000fe2000c101114 */
[----:B------:R-:W-:-:S03]  /*23170*/  ISETP.LT.OR P5, PT, R0, 0xf1, !P0 ;  /* 0x000000f10000780c */ /* 0x000fc600047a1670 */
[----:B------:R-:W-:Y:S01]  /*23180*/  @!P6 STG.E.U8 desc[UR20][R28.64+0xe9], R3 ;  /* 0x0000e9031c00e986 */ /* 0x000fe2000c101114 */
[----:B------:R-:W-:-:S03]  /*23190*/  ISETP.LT.OR P6, PT, R0, 0xf2, !P0 ;  /* 0x000000f20000780c */ /* 0x000fc600047c1670 */
[----:B------:R0:W-:Y:S01]  /*231a0*/  @!P2 STG.E.U8 desc[UR20][R30.64+0xf1], R7 ;  /* 0x0000f1071e00a986 */ /* 0x0001e2000c101114 */
[C---:B------:R-:W-:Y:S02]  /*231b0*/  ISETP.LT.OR P2, PT, R0.reuse, 0xf9, !P1 ;  /* 0x000000f90000780c */ /* 0x040fe40004f41670 */
[C---:B------:R-:W-:Y:S01]  /*231c0*/  ISETP.LT.OR P1, PT, R0.reuse, 0xfa, !P1 ;  /* 0x000000fa0000780c */ /* 0x040fe20004f21670 */
[----:B------:R5:W-:Y:S01]  /*231d0*/  @!P3 STG.E.U8 desc[UR20][R30.64+0xf0], R5 ;  /* 0x0000f0051e00b986 */ /* 0x000be2000c101114 */
[C---:B------:R-:W-:Y:S02]  /*231e0*/  ISETP.LT.OR P3, PT, R0.reuse, 0xf9, !P0 ;  /* 0x000000f90000780c */ /* 0x040fe40004761670 */
[----:B------:R-:W-:Y:S01]  /*231f0*/  ISETP.LT.OR P0, PT, R0, 0xfa, !P0 ;  /* 0x000000fa0000780c */ /* 0x000fe20004701670 */
[----:B---3--:R-:W-:-:S05]  /*23200*/  FMUL R2, R38, UR15 ;  /* 0x0000000f26027c20 */ /* 0x008fca0008400000 */
[----:B------:R-:W-:-:S05]  /*23210*/  F2FP.SATFINITE.E4M3.F32.PACK_AB_MERGE_C R9, RZ, R2, RZ ;  /* 0x00000002ff09723e */ /* 0x000fca00048070ff */
[----:B------:R1:W-:Y:S01]  /*23220*/  @!P5 STG.E.U8 desc[UR20][R28.64+0xf0], R9 ;  /* 0x0000f0091c00d986 */ /* 0x0003e2000c101114 */
[----:B------:R-:W-:Y:S01]  /*23230*/  FMUL R0, R37, UR15 ;  /* 0x0000000f25007c20 */ /* 0x000fe20008400000 */
[----:B------:R-:W-:-:S04]  /*23240*/  FMUL R2, R36, UR15 ;  /* 0x0000000f24027c20 */ /* 0x000fc80008400000 */
[----:B0-----:R-:W-:Y:S01]  /*23250*/  F2FP.SATFINITE.E4M3.F32.PACK_AB_MERGE_C R7, RZ, R0, RZ ;  /* 0x00000000ff07723e */ /* 0x001fe200048070ff */
[----:B--2---:R-:W-:Y:S01]  /*23260*/  FMUL R3, R35, UR15 ;  /* 0x0000000f23037c20 */ /* 0x004fe20008400000 */
[----:B------:R-:W-:-:S04]  /*23270*/  F2FP.SATFINITE.E4M3.F32.PACK_AB_MERGE_C R11, RZ, R2, RZ ;  /* 0x00000002ff0b723e */ /* 0x000fc800048070ff */
[----:B------:R-:W-:Y:S01]  /*23280*/  F2FP.SATFINITE.E4M3.F32.PACK_AB_MERGE_C R3, RZ, R3, RZ ;  /* 0x00000003ff03723e */ /* 0x000fe200048070ff */
[----:B------:R1:W-:Y:S04]  /*23290*/  @!P6 STG.E.U8 desc[UR20][R28.64+0xf1], R7 ;  /* 0x0000f1071c00e986 */ /* 0x0003e8000c101114 */
[----:B------:R1:W-:Y:S04]  /*232a0*/  @!P2 STG.E.U8 desc[UR20][R30.64+0xf8], R11 ;  /* 0x0000f80b1e00a986 */ /* 0x0003e8000c101114 */
[----:B------:R1:W-:Y:S01]  /*232b0*/  @!P1 STG.E.U8 desc[UR20][R30.64+0xf9], R3 ;  /* 0x0000f9031e009986 */ /* 0x0003e2000c101114 */
[----:B----4-:R-:W-:Y:S01]  /*232c0*/  FMUL R4, R33, UR15 ;  /* 0x0000000f21047c20 */ /* 0x010fe20008400000 */
[----:B-----5:R-:W-:-:S04]  /*232d0*/  FMUL R5, R32, UR15 ;  /* 0x0000000f20057c20 */ /* 0x020fc80008400000 */
[----:B------:R-:W-:Y:S02]  /*232e0*/  F2FP.SATFINITE.E4M3.F32.PACK_AB_MERGE_C R13, RZ, R4, RZ ;  /* 0x00000004ff0d723e */ /* 0x000fe400048070ff */
[----:B------:R-:W-:-:S03]  /*232f0*/  F2FP.SATFINITE.E4M3.F32.PACK_AB_MERGE_C R5, RZ, R5, RZ ;  /* 0x00000005ff05723e */ /* 0x000fc600048070ff */
[----:B------:R1:W-:Y:S04]  /*23300*/  @!P3 STG.E.U8 desc[UR20][R28.64+0xf8], R13 ;  /* 0x0000f80d1c00b986 */ /* 0x0003e8000c101114 */
[----:B------:R1:W-:Y:S02]  /*23310*/  @!P0 STG.E.U8 desc[UR20][R28.64+0xf9], R5 ;  /* 0x0000f9051c008986 */ /* 0x0003e4000c101114 */
.L_x_545:
[----:B------:R-:W-:Y:S05]  /*23320*/  BSYNC B0 ;  /* 0x0000000000007941 */ /* 0x000fea0003800000 */
.L_x_31:
[----:B-12---:R-:W2:Y:S04]  /*23330*/  LDL.LU R3, [R1+0x454] ;  /* 0x0004540001037983 */ /* 0x006ea80000300800 */
[----:B------:R-:W2:Y:S01]  /*23340*/  LDL.LU R2, [R1+0x458] ;  /* 0x0004580001027983 */ /* 0x000ea20000300800 */
[----:B------:R-:W-:Y:S01]  /*23350*/  ULDC UR6, c[0x0][0xc] ;  /* 0x0000030000067ab9 */ /* 0x000fe20000000800 */
[----:B------:R-:W-:Y:S01]  /*23360*/  ULDC UR7, c[0x0][0x10] ;  /* 0x0000040000077ab9 */ /* 0x000fe20000000800 */
[----:B---34-:R-:W2:Y:S01]  /*23370*/  LDC R5, c[0x0][0x14] ;  /* 0x00000500ff057b82 */ /* 0x018ea20000000800 */
[----:B------:R-:W-:Y:S01]  /*23380*/  UIMAD.WIDE.U32 UR6, UR6, UR7, URZ ;  /* 0x00000007060672a5 */ /* 0x000fe2000f8e003f */
[----:B-----5:R-:W-:Y:S01]  /*23390*/  PRMT R0, RZ, 0x7610, R0 ;  /* 0x00007610ff007816 */ /* 0x020fe20000000000 */
[----:B------:R-:W-:-:S04]  /*233a0*/  UMOV UR10, 0xffffffff ;  /* 0xffffffff000a7882 */ /* 0x000fc80000000000 */
[----:B--2---:R-:W-:-:S04]  /*233b0*/  IMAD.WIDE.U32 R2, R5, UR6, R2 ;  /* 0x0000000605027c25 */ /* 0x004fc8000f8e0002 */
[----:B------:R-:W-:Y:S01]  /*233c0*/  IMAD R5, R5, UR7, RZ ;  /* 0x0000000705057c24 */ /* 0x000fe2000f8e02ff */
[----:B------:R-:W-:Y:S01]  /*233d0*/  ULDC.64 UR6, c[0x0][0x650] ;  /* 0x0001940000067ab9 */ /* 0x000fe20000000a00 */
[----:B------:R-:W-:Y:S01]  /*233e0*/  IMAD.MOV.U32 R11, RZ, RZ, R2 ;  /* 0x000000ffff0b7224 */ /* 0x000fe200078e0002 */
[----:B------:R-:W-:Y:S01]  /*233f0*/  ISETP.GE.U32.AND P0, PT, R2, UR6, PT ;  /* 0x0000000602007c0c */ /* 0x000fe2000bf06070 */
[----:B------:R-:W-:Y:S02]  /*23400*/  IMAD.IADD R13, R3, 0x1, R5 ;  /* 0x00000001030d7824 */ /* 0x000fe400078e0205 */
[----:B------:R-:W-:-:S03]  /*23410*/  IMAD.MOV.U32 R2, RZ, RZ, -0x1 ;  /* 0xffffffffff027424 */ /* 0x000fc600078e00ff */
[----:B------:R1:W-:Y:S01]  /*23420*/  STL [R1+0x454], R13 ;  /* 0x0004540d01007387 */ /* 0x0003e20000100800 */
[----:B------:R-:W-:-:S03]  /*23430*/  ISETP.GE.U32.AND.EX P0, PT, R13, UR7, PT, P0 ;  /* 0x000000070d007c0c */ /* 0x000fc6000bf06100 */
[----:B------:R1:W-:Y:S04]  /*23440*/  STL [R1+0x458], R11 ;  /* 0x0004580b01007387 */ /* 0x0003e80000100800 */
[----:B------:R1:W-:Y:S06]  /*23450*/  STL [R1+0x45c], R2 ;  /* 0x00045c0201007387 */ /* 0x0003ec0000100800 */
[----:B------:R-:W-:Y:S05]  /*23460*/  @P0 BRA `(.L_x_546) ;  /* 0x0000000400740947 */ /* 0x000fea0003800000 */
[----:B------:R-:W2:Y:S01]  /*23470*/  S2R R8, SR_CTAID.X ;  /* 0x0000000000087919 */ /* 0x000ea20000002500 */
[----:B------:R-:W-:Y:S01]  /*23480*/  ULDC.64 UR18, c[0x0][0x628] ;  /* 0x00018a0000127ab9 */ /* 0x000fe20000000a00 */
[----:B------:R-:W3:Y:S01]  /*23490*/  LDC R9, c[0x0][0x144] ;  /* 0x00005100ff097b82 */ /* 0x000ee20000000800 */
[----:B------:R-:W-:Y:S01]  /*234a0*/  ULDC UR6, c[0x0][0x150] ;  /* 0x0000540000067ab9 */ /* 0x000fe20000000800 */
[----:B------:R-:W4:Y:S01]  /*234b0*/  S2R R12, SR_CTAID.Y ;  /* 0x00000000000c7919 */ /* 0x000f220000002600 */
[----:B------:R-:W-:Y:S01]  /*234c0*/  ISETP.NE.U32.AND P0, PT, RZ, UR18, PT ;  /* 0x00000012ff007c0c */ /* 0x000fe2000bf05070 */
[----:B------:R-:W-:Y:S01]  /*234d0*/  ULDC UR14, c[0x0][0x630] ;  /* 0x00018c00000e7ab9 */ /* 0x000fe20000000800 */
[----:B------:R-:W-:Y:S02]  /*234e0*/  R2UR UR16, R11 ;  /* 0x000000000b1072ca */ /* 0x000fe400000e0000 */
[----:B------:R-:W-:Y:S01]  /*234f0*/  ISETP.NE.AND.EX P0, PT, RZ, UR19, PT, P0 ;  /* 0x00000013ff007c0c */ /* 0x000fe2000bf05300 */
[----:B0-----:R-:W0:Y:S01]  /*23500*/  LDC.64 R6, c[0x0][0x620] ;  /* 0x00018800ff067b82 */ /* 0x001e220000000a00 */
[----:B------:R-:W-:-:S02]  /*23510*/  R2UR UR17, R13 ;  /* 0x000000000d1172ca */ /* 0x000fc400000e0000 */
[----:B--2---:R-:W-:-:S05]  /*23520*/  I2FP.F32.U32 R0, R8 ;  /* 0x0000000800007245 */ /* 0x004fca0000201000 */
[----:B------:R-:W-:-:S06]  /*23530*/  FMUL R0, R0, UR6 ;  /* 0x0000000600007c20 */ /* 0x000fcc0008400000 */
[----:B------:R-:W2:Y:S01]  /*23540*/  F2I.U32.TRUNC.NTZ R0, R0 ;  /* 0x0000000000007305 */ /* 0x000ea2000020f000 */
[----:B----4-:R-:W-:Y:S05]  /*23550*/  @!P0 BRA `(.L_x_547) ;  /* 0x0000000000308947 */ /* 0x010fea0003800000 */
        /* <DEDUP_REMOVED lines=12> */
.L_x_547:
[----:B------:R-:W-:Y:S01]  /*23620*/  USHF.R.U64 UR10, UR16, UR14, UR17 ;  /* 0x0000000e100a7299 */ /* 0x000fe20008001211 */
[----:B------:R-:W4:Y:S01]  /*23630*/  LDC.64 R20, c[0x0][0x640] ;  /* 0x00019000ff147b82 */ /* 0x000f220000000a00 */
[----:B------:R-:W-:Y:S01]  /*23640*/  USHF.R.U32.HI UR6, URZ, UR14, UR17 ;  /* 0x0000000e3f067299 */ /* 0x000fe20008011611 */
[----:B--2---:R-:W-:Y:S02]  /*23650*/  IMAD.MOV R10, RZ, RZ, -R0 ;  /* 0x000000ffff0a7224 */ /* 0x004fe400078e0a00 */
[----:B-1----:R-:W-:Y:S01]  /*23660*/  IMAD.MOV.U32 R2, RZ, RZ, R11 ;  /* 0x000000ffff027224 */ /* 0x002fe200078e000b */
[----:B------:R-:W-:Y:S01]  /*23670*/  IADD3 R5, P0, RZ, -UR10, RZ ;  /* 0x8000000aff057c10 */ /* 0x000fe2000ff1e0ff */
[----:B---3--:R-:W-:Y:S02]  /*23680*/  IMAD R17, R9, R10, R8 ;  /* 0x0000000a09117224 */ /* 0x008fe400078e0208 */
[----:B------:R-:W1:Y:S02]  /*23690*/  LDC R4, c[0x0][0x618] ;  /* 0x00018600ff047b82 */ /* 0x000e640000000800 */
[----:B------:R-:W-:Y:S01]  /*236a0*/  IMAD.X R3, RZ, RZ, ~UR6, P0 ;  /* 0x80000006ff037e24 */ /* 0x000fe200080e06ff */
[----:B------:R-:W-:-:S03]  /*236b0*/  ULDC UR6, c[0x0][0x154] ;  /* 0x0000550000067ab9 */ /* 0x000fc60000000800 */
[-C--:B0-----:R-:W-:Y:S02]  /*236c0*/  IMAD R0, R3, R6.reuse, RZ ;  /* 0x0000000603007224 */ /* 0x081fe400078e02ff */
[----:B------:R-:W0:Y:S01]  /*236d0*/  LDC R14, c[0x0][0x608] ;  /* 0x00018200ff0e7b82 */ /* 0x000e220000000800 */
[----:B------:R-:W-:Y:S02]  /*236e0*/  IMAD.MOV.U32 R3, RZ, RZ, R13 ;  /* 0x000000ffff037224 */ /* 0x000fe400078e000d */
[----:B------:R-:W-:-:S05]  /*236f0*/  IMAD.WIDE.U32 R2, R5, R6, R2 ;  /* 0x0000000605027225 */ /* 0x000fca00078e0002 */
[----:B------:R-:W2:Y:S01]  /*23700*/  LDC R18, c[0x0][0x658] ;  /* 0x00019600ff127b82 */ /* 0x000ea20000000800 */
[----:B------:R-:W-:Y:S01]  /*23710*/  IMAD R5, R5, R7, R0 ;  /* 0x0000000705057224 */ /* 0x000fe200078e0200 */
[----:B------:R-:W-:Y:S01]  /*23720*/  I2FP.F32.U32 R0, R12 ;  /* 0x0000000c00007245 */ /* 0x000fe20000201000 */
[----:B------:R-:W-:Y:S01]  /*23730*/  IMAD.MOV.U32 R7, RZ, RZ, 0x1 ;  /* 0x00000001ff077424 */ /* 0x000fe200078e00ff */
[----:B----4-:R-:W-:Y:S01]  /*23740*/  ISETP.NE.U32.AND P0, PT, R20, RZ, PT ;  /* 0x000000ff1400720c */ /* 0x010fe20003f05070 */
[----:B------:R-:W-:Y:S02]  /*23750*/  IMAD.IADD R3, R3, 0x1, R5 ;  /* 0x0000000103037824 */ /* 0x000fe400078e0205 */
[----:B------:R-:W-:Y:S01]  /*23760*/  FMUL R0, R0, UR6 ;  /* 0x0000000600007c20 */ /* 0x000fe20008400000 */
[----:B------:R-:W3:Y:S01]  /*23770*/  LDC R15, c[0x0][0x148] ;  /* 0x00005200ff0f7b82 */ /* 0x000ee20000000800 */
[----:B------:R-:W-:Y:S01]  /*23780*/  ISETP.NE.AND.EX P0, PT, R21, RZ, PT, P0 ;  /* 0x000000ff1500720c */ /* 0x000fe20003f05300 */
[----:B------:R-:W-:Y:S01]  /*23790*/  IMAD.MOV.U32 R5, RZ, RZ, -0x1 ;  /* 0xffffffffff057424 */ /* 0x000fe200078e00ff */
[-CC-:B-1----:R-:W-:Y:S01]  /*237a0*/  SHF.R.U64 R10, R2, R4.reuse, R3.reuse ;  /* 0x00000004020a7219 */ /* 0x182fe20000001203 */
[----:B------:R1:W4:Y:S01]  /*237b0*/  F2I.U32.TRUNC.NTZ R13, R0 ;  /* 0x00000000000d7305 */ /* 0x000322000020f000 */
[----:B------:R-:W-:-:S03]  /*237c0*/  SHF.R.U32.HI R3, RZ, R4, R3 ;  /* 0x00000004ff037219 */ /* 0x000fc60000011603 */
[----:B------:R-:W1:Y:S01]  /*237d0*/  LDC R16, c[0x0][0x600] ;  /* 0x00018000ff107b82 */ /* 0x000e620000000800 */
[-CC-:B0-----:R-:W-:Y:S02]  /*237e0*/  SHF.R.U64 R8, R10, R14.reuse, R3.reuse ;  /* 0x0000000e0a087219 */ /* 0x181fe40000001203 */
[----:B------:R-:W-:-:S05]  /*237f0*/  SHF.R.U32.HI R3, RZ, R14, R3 ;  /* 0x0000000eff037219 */ /* 0x000fca0000011603 */
[----:B------:R-:W0:Y:S01]  /*23800*/  LDC R22, c[0x0][0x648] ;  /* 0x00019200ff167b82 */ /* 0x000e220000000800 */
[-CC-:B--2---:R-:W-:Y:S02]  /*23810*/  SHF.R.U64 R11, R8, R18.reuse, R3.reuse ;  /* 0x00000012080b7219 */ /* 0x184fe40000001203 */
[-C--:B------:R-:W-:Y:S02]  /*23820*/  SHF.L.U32 R5, R5, R18.reuse, RZ ;  /* 0x0000001205057219 */ /* 0x080fe400000006ff */
[-C--:B------:R-:W-:Y:S01]  /*23830*/  SHF.R.U32.HI R3, RZ, R18.reuse, R3 ;  /* 0x00000012ff037219 */ /* 0x080fe20000011603 */
[----:B------:R-:W-:Y:S01]  /*23840*/  IMAD.MOV.U32 R2, RZ, RZ, R11 ;  /* 0x000000ffff027224 */ /* 0x000fe200078e000b */
[----:B------:R-:W-:Y:S01]  /*23850*/  SHF.L.U32 R40, R7, R18, RZ ;  /* 0x0000001207287219 */ /* 0x000fe200000006ff */
[----:B------:R-:W2:Y:S01]  /*23860*/  LDC R23, c[0x0][0x638] ;  /* 0x00018e00ff177b82 */ /* 0x000ea20000000800 */
[----:B------:R-:W-:-:S07]  /*23870*/  LOP3.LUT R19, RZ, R5, RZ, 0x33, !PT ;  /* 0x00000005ff137212 */ /* 0x000fce00078e33ff */
[----:B------:R-:W0:Y:S01]  /*23880*/  LDC R24, c[0x0][0x610] ;  /* 0x00018400ff187b82 */ /* 0x000e220000000800 */
[----:B----4-:R-:W-:Y:S05]  /*23890*/  @!P0 BRA `(.L_x_548) ;  /* 0x0000000000288947 */ /* 0x010fea0003800000 */
[----:B-1----:R-:W1:Y:S02]  /*238a0*/  LDC R0, c[0x0][0x64c] ;  /* 0x00019300ff007b82 */ /* 0x002e640000000800 */
[----:B-1----:R-:W-:-:S05]  /*238b0*/  IADD3 R7, P0, R11, R0, RZ ;  /* 0x000000000b077210 */ /* 0x002fca0007f1e0ff */
        /* <DEDUP_REMOVED lines=8> */
.L_x_548:
[----:B01----:R-:W-:Y:S01]  /*23940*/  SHF.R.U64 R0, R2, R22, R3 ;  /* 0x0000001602007219 */ /* 0x003fe20000001203 */
[----:B------:R-:W-:Y:S01]  /*23950*/  VIADD R5, R16, 0xffffffff ;  /* 0xffffffff10057836 */ /* 0x000fe20000000000 */
[----:B------:R-:W-:Y:S01]  /*23960*/  LOP3.LUT R3, R8, R19, RZ, 0xc0, !PT ;  /* 0x0000001308037212 */ /* 0x000fe200078ec0ff */
[----:B------:R-:W-:Y:S02]  /*23970*/  IMAD.MOV R13, RZ, RZ, -R13 ;  /* 0x000000ffff0d7224 */ /* 0x000fe400078e0a0d */
[----:B------:R-:W-:Y:S02]  /*23980*/  IMAD.MOV R2, RZ, RZ, -R0 ;  /* 0x000000ffff027224 */ /* 0x000fe400078e0a00 */
[----:B------:R-:W-:Y:S01]  /*23990*/  IMAD R40, R40, R0, R3 ;  /* 0x0000000028287224 */ /* 0x000fe200078e0203 */
[----:B------:R-:W-:Y:S01]  /*239a0*/  LOP3.LUT R3, R10, R5, RZ, 0xc0, !PT ;  /* 0x000000050a037212 */ /* 0x000fe200078ec0ff */
[----:B---3--:R-:W-:Y:S02]  /*239b0*/  @P4 IMAD R17, R15, R13, R12 ;  /* 0x0000000d0f114224 */ /* 0x008fe400078e020c */
[----:B--2---:R-:W-:-:S02]  /*239c0*/  IMAD R0, R2, R23, R11 ;  /* 0x0000001702007224 */ /* 0x004fc400078e020b */
[----:B------:R-:W-:Y:S02]  /*239d0*/  IMAD.MOV.U32 R2, RZ, RZ, 0x1 ;  /* 0x00000001ff027424 */ /* 0x000fe400078e00ff */
[----:B------:R-:W-:Y:S02]  /*239e0*/  IMAD R40, R40, R24, R17 ;  /* 0x0000001828287224 */ /* 0x000fe400078e0211 */
[----:B------:R-:W-:Y:S01]  /*239f0*/  IMAD R3, R0, R16, R3 ;  /* 0x0000001000037224 */ /* 0x000fe200078e0203 */
[----:B------:R-:W-:-:S04]  /*23a00*/  PRMT R0, R2, 0x7610, R0 ;  /* 0x0000761002007816 */ /* 0x000fc80000000000 */
[----:B------:R-:W-:Y:S02]  /*23a10*/  SEL R2, R3, R40, !P4 ;  /* 0x0000002803027207 */ /* 0x000fe40006000000 */
[----:B------:R-:W-:-:S03]  /*23a20*/  SEL R40, R40, R3, !P4 ;  /* 0x0000000328287207 */ /* 0x000fc60006000000 */
[----:B------:R2:W-:Y:S04]  /*23a30*/  STL [R1+0x45c], R2 ;  /* 0x00045c0201007387 */ /* 0x0005e80000100800 */
.L_x_546:
[----:B------:R3:W-:Y:S01]  /*23a40*/  STL [R1+0x460], R40 ;  /* 0x0004602801007387 */ /* 0x0007e20000100800 */
[----:B------:R-:W-:-:S13]  /*23a50*/  LOP3.LUT P0, RZ, R0, 0xff, RZ, 0xc0, !PT ;  /* 0x000000ff00ff7812 */ /* 0x000fda000780c0ff */
[----:B---3--:R-:W-:Y:S05]  /*23a60*/  @P0 BRA `(.L_x_549) ;  /* 0xfffffdd400880947 */ /* 0x008fea000383ffff */
[----:B------:R-:W-:Y:S05]  /*23a70*/  EXIT ;  /* 0x000000000000794d */ /* 0x000fea0003800000 */
.L_x_3:
[----:B------:R-:W2:Y:S01]  /*23a80*/  LDL R18, [R1+0x458] ;  /* 0x0004580001127983 */ /* 0x000ea20000100800 */
[----:B------:R-:W-:-:S03]  /*23a90*/  ULDC.64 UR4, c[0x0][0x650] ;  /* 0x0001940000047ab9 */ /* 0x000fc60000000a00 */
[----:B------:R-:W3:Y:S01]  /*23aa0*/  LDL R19, [R1+0x454] ;  /* 0x0004540001137983 */ /* 0x000ee20000100800 */
[----:B------:R-:W-:Y:S01]  /*23ab0*/  PRMT R0, RZ, 0x7610, R0 ;  /* 0x00007610ff007816 */ /* 0x000fe20000000000 */
[----:B------:R-:W-:Y:S02]  /*23ac0*/  IMAD.MOV.U32 R5, RZ, RZ, -0x1 ;  /* 0xffffffffff057424 */ /* 0x000fe400078e00ff */
[----:B------:R-:W-:Y:S02]  /*23ad0*/  IMAD.MOV.U32 R4, RZ, RZ, -0x1 ;  /* 0xffffffffff047424 */ /* 0x000fe400078e00ff */
[----:B------:R-:W-:Y:S01]  /*23ae0*/  IMAD.MOV.U32 R10, RZ, RZ, -0x1 ;  /* 0xffffffffff0a7424 */ /* 0x000fe200078e00ff */
[----:B--2---:R-:W-:-:S04]  /*23af0*/  ISETP.GE.U32.AND P0, PT, R18, UR4, PT ;  /* 0x0000000412007c0c */ /* 0x004fc8000bf06070 */
[----:B---3--:R-:W-:-:S13]  /*23b00*/  ISETP.GE.U32.AND.EX P0, PT, R19, UR5, PT, P0 ;  /* 0x0000000513007c0c */ /* 0x008fda000bf06100 */
[----:B------:R-:W-:Y:S05]  /*23b10*/  @P0 BRA `(.L_x_550) ;  /* 0x0000000400600947 */ /* 0x000fea0003800000 */
[----:B------:R-:W0:Y:S01]  /*23b20*/  LDC.64 R12, c[0x0][0x628] ;  /* 0x00018a00ff0c7b82 */ /* 0x000e220000000a00 */
[----:B------:R-:W-:Y:S02]  /*23b30*/  IMAD.MOV.U32 R8, RZ, RZ, R18 ;  /* 0x000000ffff087224 */ /* 0x000fe400078e0012 */
[----:B------:R-:W-:-:S05]  /*23b40*/  IMAD.MOV.U32 R9, RZ, RZ, R19 ;  /* 0x000000ffff097224 */ /* 0x000fca00078e0013 */
[----:B------:R-:W1:Y:S08]  /*23b50*/  LDC R14, c[0x0][0x630] ;  /* 0x00018c00ff0e7b82 */ /* 0x000e700000000800 */
[----:B------:R-:W2:Y:S01]  /*23b60*/  LDC.64 R16, c[0x0][0x620] ;  /* 0x00018800ff107b82 */ /* 0x000ea20000000a00 */
[----:B0-----:R-:W-:-:S04]  /*23b70*/  ISETP.NE.U32.AND P0, PT, R12, RZ, PT ;  /* 0x000000ff0c00720c */ /* 0x001fc80003f05070 */
[----:B------:R-:W-:-:S13]  /*23b80*/  ISETP.NE.AND.EX P0, PT, R13, RZ, PT, P0 ;  /* 0x000000ff0d00720c */ /* 0x000fda0003f05300 */
[----:B-12---:R-:W-:Y:S05]  /*23b90*/  @!P0 BRA `(.L_x_551) ;  /* 0x0000000000288947 */ /* 0x006fea0003800000 */
[----:B------:R-:W0:Y:S02]  /*23ba0*/  LDC R0, c[0x0][0x634] ;  /* 0x00018d00ff007b82 */ /* 0x000e240000000800 */
[----:B0-----:R-:W-:-:S05]  /*23bb0*/  IADD3 R9, P0, R18, R0, RZ ;  /* 0x0000000012097210 */ /* 0x001fca0007f1e0ff */
        /* <DEDUP_REMOVED lines=8> */
.L_x_551:
[-CC-:B------:R-:W-:Y:S01]  /*23c40*/  SHF.R.U64 R10, R8, R14.reuse, R9.reuse ;  /* 0x0000000e080a7219 */ /* 0x180fe20000001209 */
[----:B------:R-:W0:Y:S01]  /*23c50*/  LDC R6, c[0x0][0x618] ;  /* 0x00018600ff067b82 */ /* 0x000e220000000800 */
[----:B------:R-:W-:Y:S01]  /*23c60*/  SHF.R.U32.HI R0, RZ, R14, R9 ;  /* 0x0000000eff007219 */ /* 0x000fe20000011609 */
[----:B------:R-:W-:Y:S01]  /*23c70*/  ULDC UR4, c[0x0][0x150] ;  /* 0x0000540000047ab9 */ /* 0x000fe20000000800 */
[----:B------:R-:W-:Y:S01]  /*23c80*/  IADD3 R3, P0, RZ, -R10, RZ ;  /* 0x8000000aff037210 */ /* 0x000fe20007f1e0ff */
[----:B------:R-:W-:Y:S01]  /*23c90*/  IMAD.MOV.U32 R4, RZ, RZ, R18 ;  /* 0x000000ffff047224 */ /* 0x000fe200078e0012 */
[----:B------:R-:W-:Y:S01]  /*23ca0*/  I2FP.F32.U32 R8, R2 ;  /* 0x0000000200087245 */ /* 0x000fe20000201000 */
[----:B------:R-:W-:Y:S02]  /*23cb0*/  IMAD.MOV.U32 R5, RZ, RZ, R19 ;  /* 0x000000ffff057224 */ /* 0x000fe400078e0013 */
[----:B------:R-:W1:Y:S01]  /*23cc0*/  LDC.64 R20, c[0x0][0x640] ;  /* 0x00019000ff147b82 */ /* 0x000e620000000a00 */
[----:B------:R-:W-:-:S02]  /*23cd0*/  IMAD.X R7, RZ, RZ, ~R0, P0 ;  /* 0x000000ffff077224 */ /* 0x000fc400000e0e00 */
[----:B------:R-:W-:Y:S01]  /*23ce0*/  FMUL R9, R8, UR4 ;  /* 0x0000000408097c20 */ /* 0x000fe20008400000 */
[----:B------:R-:W-:Y:S01]  /*23cf0*/  IMAD.WIDE.U32 R4, R3, R16, R4 ;  /* 0x0000001003047225 */ /* 0x000fe200078e0004 */
[----:B------:R-:W-:-:S03]  /*23d00*/  ULDC UR4, c[0x0][0x154] ;  /* 0x0000550000047ab9 */ /* 0x000fc60000000800 */
[----:B------:R-:W-:Y:S01]  /*23d10*/  IMAD R0, R7, R16, RZ ;  /* 0x0000001007007224 */ /* 0x000fe200078e02ff */
[----:B------:R-:W2:Y:S01]  /*23d20*/  LDC R13, c[0x0][0x144] ;  /* 0x00005100ff0d7b82 */ /* 0x000ea20000000800 */
[----:B------:R-:W3:Y:S02]  /*23d30*/  F2I.U32.TRUNC.NTZ R9, R9 ;  /* 0x0000000900097305 */ /* 0x000ee4000020f000 */
[----:B------:R-:W-:-:S04]  /*23d40*/  IMAD R3, R3, R17, R0 ;  /* 0x0000001103037224 */ /* 0x000fc800078e0200 */
[----:B------:R-:W-:Y:S01]  /*23d50*/  IMAD.IADD R3, R5, 0x1, R3 ;  /* 0x0000000105037824 */ /* 0x000fe200078e0203 */
[----:B------:R-:W4:Y:S04]  /*23d60*/  LDC R12, c[0x0][0x608] ;  /* 0x00018200ff0c7b82 */ /* 0x000f280000000800 */
[-C--:B0-----:R-:W-:Y:S02]  /*23d70*/  SHF.R.U64 R8, R4, R6.reuse, R3 ;  /* 0x0000000604087219 */ /* 0x081fe40000001203 */
[----:B------:R-:W-:Y:S02]  /*23d80*/  I2FP.F32.U32 R4, R11 ;  /* 0x0000000b00047245 */ /* 0x000fe40000201000 */
[----:B------:R-:W0:Y:S01]  /*23d90*/  LDC R7, c[0x0][0x658] ;  /* 0x00019600ff077b82 */ /* 0x000e220000000800 */
[----:B-1----:R-:W-:Y:S01]  /*23da0*/  ISETP.NE.U32.AND P0, PT, R20, RZ, PT ;  /* 0x000000ff1400720c */ /* 0x002fe20003f05070 */
[----:B---3--:R-:W-:Y:S01]  /*23db0*/  IMAD.MOV R0, RZ, RZ, -R9 ;  /* 0x000000ffff007224 */ /* 0x008fe200078e0a09 */
[----:B------:R-:W-:Y:S01]  /*23dc0*/  SHF.R.U32.HI R3, RZ, R6, R3 ;  /* 0x00000006ff037219 */ /* 0x000fe20000011603 */
[----:B------:R-:W-:Y:S01]  /*23dd0*/  FMUL R4, R4, UR4 ;  /* 0x0000000404047c20 */ /* 0x000fe20008400000 */
[----:B------:R-:W-:Y:S01]  /*23de0*/  ISETP.NE.AND.EX P0, PT, R21, RZ, PT, P0 ;  /* 0x000000ff1500720c */ /* 0x000fe20003f05300 */
[----:B------:R-:W-:-:S02]  /*23df0*/  IMAD.MOV.U32 R6, RZ, RZ, -0x1 ;  /* 0xffffffffff067424 */ /* 0x000fc400078e00ff */
[----:B------:R-:W1:Y:S01]  /*23e00*/  LDC R14, c[0x0][0x148] ;  /* 0x00005200ff0e7b82 */ /* 0x000e620000000800 */
[----:B--2---:R-:W-:Y:S02]  /*23e10*/  IMAD R18, R13, R0, R2 ;  /* 0x000000000d127224 */ /* 0x004fe400078e0202 */
[----:B------:R-:W-:-:S05]  /*23e20*/  IMAD.MOV.U32 R2, RZ, RZ, 0x1 ;  /* 0x00000001ff027424 */ /* 0x000fca00078e00ff */
[----:B------:R-:W2:Y:S01]  /*23e30*/  LDC R16, c[0x0][0x600] ;  /* 0x00018000ff107b82 */ /* 0x000ea20000000800 */
[-CC-:B----4-:R-:W-:Y:S02]  /*23e40*/  SHF.R.U64 R13, R8, R12.reuse, R3.reuse ;  /* 0x0000000c080d7219 */ /* 0x190fe40000001203 */
[----:B------:R-:W-:Y:S02]  /*23e50*/  SHF.R.U32.HI R0, RZ, R12, R3 ;  /* 0x0000000cff007219 */ /* 0x000fe40000011603 */
[----:B------:R3:W4:Y:S03]  /*23e60*/  F2I.U32.TRUNC.NTZ R12, R4 ;  /* 0x00000004000c7305 */ /* 0x000726000020f000 */
[----:B------:R-:W1:Y:S01]  /*23e70*/  LDC R17, c[0x0][0x648] ;  /* 0x00019200ff117b82 */ /* 0x000e620000000800 */
[-C--:B0-----:R-:W-:Y:S02]  /*23e80*/  SHF.R.U64 R15, R13, R7.reuse, R0 ;  /* 0x000000070d0f7219 */ /* 0x081fe40000001200 */
[----:B------:R-:W-:-:S02]  /*23e90*/  SHF.L.U32 R6, R6, R7, RZ ;  /* 0x0000000706067219 */ /* 0x000fc400000006ff */
[-C--:B------:R-:W-:Y:S01]  /*23ea0*/  SHF.L.U32 R22, R2, R7.reuse, RZ ;  /* 0x0000000702167219 */ /* 0x080fe200000006ff */
[----:B------:R-:W-:Y:S01]  /*23eb0*/  IMAD.MOV.U32 R2, RZ, RZ, R15 ;  /* 0x000000ffff027224 */ /* 0x000fe200078e000f */
[----:B------:R-:W-:Y:S01]  /*23ec0*/  SHF.R.U32.HI R3, RZ, R7, R0 ;  /* 0x00000007ff037219 */ /* 0x000fe20000011600 */
[----:B------:R-:W0:Y:S01]  /*23ed0*/  LDC R19, c[0x0][0x638] ;  /* 0x00018e00ff137b82 */ /* 0x000e220000000800 */
[----:B------:R-:W-:-:S07]  /*23ee0*/  LOP3.LUT R24, RZ, R6, RZ, 0x33, !PT ;  /* 0x00000006ff187212 */ /* 0x000fce00078e33ff */
        /* <DEDUP_REMOVED lines=12> */
.L_x_552:
[----:B-1----:R-:W-:Y:S01]  /*23fb0*/  SHF.R.U64 R3, R2, R17, R3 ;  /* 0x0000001102037219 */ /* 0x002fe20000001203 */
[----:B--2---:R-:W-:Y:S01]  /*23fc0*/  VIADD R7, R16, 0xffffffff ;  /* 0xffffffff10077836 */ /* 0x004fe20000000000 */
[----:B------:R-:W-:Y:S01]  /*23fd0*/  LOP3.LUT R0, R13, R24, RZ, 0xc0, !PT ;  /* 0x000000180d007212 */ /* 0x000fe200078ec0ff */
[----:B------:R-:W-:Y:S02]  /*23fe0*/  IMAD.MOV R12, RZ, RZ, -R12 ;  /* 0x000000ffff0c7224 */ /* 0x000fe400078e0a0c */
[----:B------:R-:W-:Y:S02]  /*23ff0*/  IMAD.MOV R2, RZ, RZ, -R3 ;  /* 0x000000ffff027224 */ /* 0x000fe400078e0a03 */
[----:B------:R-:W-:Y:S01]  /*24000*/  IMAD R5, R22, R3, R0 ;  /* 0x0000000316057224 */ /* 0x000fe200078e0200 */
[----:B------:R-:W-:Y:S01]  /*24010*/  LOP3.LUT R3, R8, R7, RZ, 0xc0, !PT ;  /* 0x0000000708037212 */ /* 0x000fe200078ec0ff */
[----:B------:R-:W-:Y:S02]  /*24020*/  @P4 IMAD R18, R14, R12, R11 ;  /* 0x0000000c0e124224 */ /* 0x000fe400078e020b */
[----:B0-----:R-:W-:-:S02]  /*24030*/  IMAD R0, R2, R19, R15 ;  /* 0x0000001302007224 */ /* 0x001fc400078e020f */
[----:B------:R-:W-:Y:S02]  /*24040*/  IMAD.MOV.U32 R4, RZ, RZ, 0x1 ;  /* 0x00000001ff047424 */ /* 0x000fe400078e00ff */
[----:B------:R-:W-:Y:S02]  /*24050*/  IMAD R5, R5, R23, R18 ;  /* 0x0000001705057224 */ /* 0x000fe400078e0212 */
[----:B------:R-:W-:Y:S01]  /*24060*/  IMAD R2, R0, R16, R3 ;  /* 0x0000001000027224 */ /* 0x000fe200078e0203 */
[----:B------:R-:W-:-:S04]  /*24070*/  PRMT R0, R4, 0x7610, R0 ;  /* 0x0000761004007816 */ /* 0x000fc80000000000 */
[----:B------:R-:W-:Y:S02]  /*24080*/  SEL R4, R2, R5, !P4 ;  /* 0x0000000502047207 */ /* 0x000fe40006000000 */
[----:B------:R-:W-:-:S07]  /*24090*/  SEL R5, R5, R2, !P4 ;  /* 0x0000000205057207 */ /* 0x000fce0006000000 */
.L_x_550:
[----:B------:R-:W-:-:S08]  /*240a0*/  NOP ;  /* 0x0000000000007918 */ /* 0x000fd00000000000 */
[----:B------:R-:W0:-:S00]  /*240b0*/  USETMAXREG.DEALLOC.CTAPOOL 0x18 ;  /* 0x00000018000079c8 */ /* 0x000e0000080e0500 */
[----:B------:R-:W-:-:S13]  /*240c0*/  ISETP.NE.AND P0, PT, RZ, UR8, PT ;  /* 0x00000008ff007c0c */ /* 0x000fda000bf05270 */
[----:B------:R-:W-:Y:S05]  /*240d0*/  @P0 EXIT ;  /* 0x000000000000094d */ /* 0x000fea0003800000 */
[----:B0-----:R-:W-:Y:S01]  /*240e0*/  LOP3.LUT P0, RZ, R0, 0xff, RZ, 0xc0, !PT ;  /* 0x000000ff00ff7812 */ /* 0x001fe2000780c0ff */
[----:B------:R-:W-:Y:S02]  /*240f0*/  IMAD.MOV.U32 R6, RZ, RZ, 0x1 ;  /* 0x00000001ff067424 */ /* 0x000fe400078e00ff */
[----:B------:R-:W-:-:S10]  /*24100*/  IMAD.MOV.U32 R7, RZ, RZ, RZ ;  /* 0x000000ffff077224 */ /* 0x000fd400078e00ff */
[----:B------:R-:W-:Y:S05]  /*24110*/  @!P0 BRA `(.L_x_553) ;  /* 0x0000000c00488947 */ /* 0x000fea0003800000 */
[----:B------:R-:W0:Y:S01]  /*24120*/  LDC R0, c[0x0][0x28c] ;  /* 0x0000a300ff007b82 */ /* 0x000e220000000800 */
[----:B------:R-:W1:Y:S01]  /*24130*/  S2R R2, SR_TID.X ;  /* 0x0000000000027919 */ /* 0x000e620000002100 */
[----:B------:R-:W-:Y:S01]  /*24140*/  ULDC UR5, c[0x0][0x658] ;  /* 0x0001960000057ab9 */ /* 0x000fe20000000800 */
[----:B------:R-:W-:Y:S01]  /*24150*/  UMOV UR7, 0xffffffff ;  /* 0xffffffff00077882 */ /* 0x000fe20000000000 */
[----:B------:R-:W-:Y:S01]  /*24160*/  ULDC UR6, c[0x0][0xc] ;  /* 0x0000030000067ab9 */ /* 0x000fe20000000800 */
[----:B------:R-:W-:Y:S01]  /*24170*/  USHF.L.U32 UR8, UR7, UR5, URZ ;  /* 0x0000000507087299 */ /* 0x000fe2000800063f */
[----:B------:R-:W-:Y:S01]  /*24180*/  BSSY B0, `(.L_x_553) ;  /* 0x00000cb000007945 */ /* 0x000fe20003800000 */
[----:B------:R-:W-:Y:S01]  /*24190*/  UMOV UR9, 0x1 ;  /* 0x0000000100097882 */ /* 0x000fe20000000000 */
[----:B------:R-:W-:Y:S01]  /*241a0*/  ULDC UR7, c[0x0][0x10] ;  /* 0x0000040000077ab9 */ /* 0x000fe20000000800 */
[----:B------:R-:W-:Y:S01]  /*241b0*/  USHF.L.U32 UR18, UR9, UR5, URZ ;  /* 0x0000000509127299 */ /* 0x000fe2000800063f */
[----:B------:R-:W-:Y:S01]  /*241c0*/  IMAD.MOV.U32 R9, RZ, RZ, 0x1 ;  /* 0x00000001ff097424 */ /* 0x000fe200078e00ff */
[----:B------:R-:W-:Y:S01]  /*241d0*/  UIMAD.WIDE.U32 UR6, UR6, UR7, URZ ;  /* 0x00000007060672a5 */ /* 0x000fe2000f8e003f */
[----:B------:R-:W-:Y:S01]  /*241e0*/  IMAD.MOV.U32 R6, RZ, RZ, 0x1 ;  /* 0x00000001ff067424 */ /* 0x000fe200078e00ff */
[----:B------:R-:W-:Y:S01]  /*241f0*/  ULDC UR5, c[0x0][0x14] ;  /* 0x0000050000057ab9 */ /* 0x000fe20000000800 */
[----:B------:R-:W-:Y:S01]  /*24200*/  IMAD.MOV.U32 R7, RZ, RZ, RZ ;  /* 0x000000ffff077224 */ /* 0x000fe200078e00ff */
[----:B------:R-:W-:-:S02]  /*24210*/  UIMAD.WIDE.U32 UR20, UR6, UR5, URZ ;  /* 0x00000005061472a5 */ /* 0x000fc4000f8e003f */
[----:B------:R-:W-:Y:S01]  /*24220*/  UIMAD UR16, UR7, UR5, URZ ;  /* 0x00000005071072a4 */ /* 0x000fe2000f8e023f */
[----:B------:R-:W-:Y:S01]  /*24230*/  ULDC UR4, c[0x0][0x600] ;  /* 0x0001800000047ab9 */ /* 0x000fe20000000800 */
[----:B------:R-:W-:Y:S02]  /*24240*/  ULOP3.LUT UR24, UR13, 0x2, URZ, 0xfc, !UPT ;  /* 0x000000020d187892 */ /* 0x000fe4000f8efc3f */
[----:B------:R-:W-:Y:S01]  /*24250*/  UIADD3 UR4, UR4, -0x1, URZ ;  /* 0xffffffff04047890 */ /* 0x000fe2000fffe03f */
[----:B0-----:R-:W-:Y:S01]  /*24260*/  VIADD R0, R0, 0x3f ;  /* 0x0000003f00007836 */ /* 0x001fe20000000000 */
[----:B------:R-:W-:Y:S02]  /*24270*/  ULOP3.LUT UR17, URZ, UR8, URZ, 0x33, !UPT ;  /* 0x000000083f117292 */ /* 0x000fe4000f8e333f */
[----:B------:R-:W-:Y:S02]  /*24280*/  UIADD3 UR16, UR21, UR16, URZ ;  /* 0x0000001015107290 */ /* 0x000fe4000fffe03f */
[----:B------:R-:W-:Y:S01]  /*24290*/  SHF.R.S32.HI R3, RZ, 0x1f, R0 ;  /* 0x0000001fff037819 */ /* 0x000fe20000011400 */
[----:B------:R-:W-:-:S03]  /*242a0*/  ULDC.64 UR22, c[0x0][0x198] ;  /* 0x0000660000167ab9 */ /* 0x000fc60000000a00 */
[----:B------:R-:W-:Y:S02]  /*242b0*/  LEA.HI R0, R3, R0, RZ, 0x6 ;  /* 0x0000000003007211 */ /* 0x000fe400078f30ff */
[C---:B-1----:R-:W-:Y:S02]  /*242c0*/  LOP3.LUT P2, RZ, R2.reuse, 0x7f, RZ, 0xc0, !PT ;  /* 0x0000007f02ff7812 */ /* 0x042fe4000784c0ff */
[----:B------:R-:W-:Y:S02]  /*242d0*/  SHF.R.S32.HI R0, RZ, 0x6, R0 ;  /* 0x00000006ff007819 */ /* 0x000fe40000011400 */
[----:B------:R-:W-:-:S03]  /*242e0*/  LOP3.LUT P0, RZ, R2, 0x1f, RZ, 0xc0, !PT ;  /* 0x0000001f02ff7812 */ /* 0x000fc6000780c0ff */
[----:B------:R-:W-:Y:S01]  /*242f0*/  VIADD R14, R0, 0x1 ;  /* 0x00000001000e7836 */ /* 0x000fe20000000000 */
[----:B------:R-:W-:-:S13]  /*24300*/  PLOP3.LUT P0, PT, P0, P2, PT, 0x8a, 0x0 ;  /* 0x000000000000781c */ /* 0x000fda0000705172 */
.L_x_565:
[----:B------:R-:W-:-:S03]  /*24310*/  UMOV UR5, 0xffffffff ;  /* 0xffffffff00057882 */ /* 0x000fc60000000000 */
[----:B------:R-:W-:Y:S05]  /*24320*/  BRA.DIV UR5, `(.L_x_554) ;  /* 0x00000012052c7947 */ /* 0x000fea000b800000 */
[----:B------:R-:W-:-:S13]  /*24330*/  ELECT P1, URZ, PT ;  /* 0x00000000003f782f */ /* 0x000fda0003820000 */
.L_x_579:
[----:B------:R-:W0:Y:S01]  /*24340*/  LDC R2, c[0x0][0x28c] ;  /* 0x0000a300ff027b82 */ /* 0x000e220000000800 */
[----:B------:R-:W-:Y:S01]  /*24350*/  BSSY B1, `(.L_x_555) ;  /* 0x0000035000017945 */ /* 0x000fe20003800000 */
[----:B0-----:R-:W-:-:S13]  /*24360*/  ISETP.LT.OR P1, PT, R2, 0x1, !P1 ;  /* 0x000000010200780c */ /* 0x001fda0004f21670 */
[----:B------:R-:W-:Y:S05]  /*24370*/  @P1 BRA `(.L_x_556) ;  /* 0x0000000000c81947 */ /* 0x000fea0003800000 */
[----:B------:R-:W-:Y:S02]  /*24380*/  IMAD.SHL.U32 R4, R4, 0x100, RZ ;  /* 0x0000010004047824 */ /* 0x000fe400078e00ff */
[----:B------:R-:W-:Y:S02]  /*24390*/  IMAD.SHL.U32 R5, R5, 0x100, RZ ;  /* 0x0000010005057824 */ /* 0x000fe400078e00ff */
[----:B------:R-:W-:Y:S02]  /*243a0*/  IMAD.MOV.U32 R13, RZ, RZ, RZ ;  /* 0x000000ffff0d7224 */ /* 0x000fe400078e00ff */
[----:B------:R-:W-:Y:S02]  /*243b0*/  IMAD.MOV.U32 R3, RZ, RZ, R14 ;  /* 0x000000ffff037224 */ /* 0x000fe400078e000e */
[----:B------:R-:W-:Y:S02]  /*243c0*/  IMAD.MOV.U32 R2, RZ, RZ, R6 ;  /* 0x000000ffff027224 */ /* 0x000fe400078e0006 */
[----:B------:R-:W-:-:S07]  /*243d0*/  IMAD.MOV.U32 R8, RZ, RZ, R7 ;  /* 0x000000ffff087224 */ /* 0x000fce00078e0007 */
.L_x_560:
[----:B------:R-:W0:Y:S01]  /*243e0*/  S2R R12, SR_CgaCtaId ;  /* 0x00000000000c7919 */ /* 0x000e220000008800 */
[----:B------:R-:W-:-:S04]  /*243f0*/  MOV R11, 0x400 ;  /* 0x00000400000b7802 */ /* 0x000fc80000000f00 */
[----:B0-----:R-:W-:Y:S02]  /*24400*/  LEA R15, R12, R11, 0x18 ;  /* 0x0000000b0c0f7211 */ /* 0x001fe400078ec0ff */
[----:B------:R-:W-:Y:S01]  /*24410*/  SHF.L.U32 R11, R2, 0x1f, RZ ;  /* 0x0000001f020b7819 */ /* 0x000fe200000006ff */
[----:B------:R-:W0:Y:S02]  /*24420*/  @!P2 LDC R12, c[0x0][0x500] ;  /* 0x00014000ff0cab82 */ /* 0x000e240000000800 */
[----:B------:R-:W-:-:S04]  /*24430*/  IMAD R16, R8, 0x8, R15 ;  /* 0x0000000808107824 */ /* 0x000fc800078e020f */
[----:B------:R-:W1:Y:S02]  /*24440*/  SYNCS.PHASECHK.TRANS64.TRYWAIT P1, [R16+URZ+0x38], R11 ;  /* 0x0000380b100075a7 */ /* 0x000e64000802017f */
[----:B-1----:R-:W-:Y:S05]  /*24450*/  @!P1 BRA `(.L_x_557) ;  /* 0x0000001000009947 */ /* 0x002fea0003800000 */
.L_x_580:
[----:B------:R-:W-:Y:S01]  /*24460*/  UPRMT UR5, UR24, 0x9910, URZ ;  /* 0x0000991018057896 */ /* 0x000fe2000800003f */
[----:B0-----:R0:W-:Y:S03]  /*24470*/  @!P2 SYNCS.ARRIVE.TRANS64 RZ, [R16+URZ], R12 ;  /* 0x0000000c10ffa9a7 */ /* 0x0011e6000800003f */
[----:B------:R-:W-:-:S06]  /*24480*/  UISETP.NE.AND UP0, UPT, UR5, 0x2, UPT ;  /* 0x000000020500788c */ /* 0x000fcc000bf05270 */
[----:B------:R-:W-:-:S13]  /*24490*/  PLOP3.LUT P1, PT, PT, PT, UP0, 0x80, 0x0 ;  /* 0x000000000000781c */ /* 0x000fda0003f2f008 */
[----:B0-----:R-:W-:Y:S05]  /*244a0*/  @P1 BRA `(.L_x_558) ;  /* 0x0000000000041947 */ /* 0x001fea0003800000 */
[----:B------:R-:W-:Y:S01]  /*244b0*/  BPT.TRAP 0x1 ;  /* 0x000000040000795c */ /* 0x000fe20000300000 */
.L_x_558:
[----:B------:R-:W-:Y:S05]  /*244c0*/  @P0 BRA `(.L_x_559) ;  /* 0x0000000000040947 */ /* 0x000fea0003800000 */
[----:B------:R-:W-:Y:S01]  /*244d0*/  BPT.TRAP 0x1 ;  /* 0x000000040000795c */ /* 0x000fe20000300000 */
.L_x_559:
[----:B------:R-:W-:Y:S01]  /*244e0*/  IMAD R15, R8, 0x4000, R15 ;  /* 0x00004000080f7824 */ /* 0x000fe200078e020f */
[----:B------:R-:W-:Y:S01]  /*244f0*/  R2UR UR9, R16 ;  /* 0x00000000100972ca */ /* 0x000fe200000e0000 */
[----:B------:R-:W-:Y:S01]  /*24500*/  VIADD R3, R3, 0xffffffff ;  /* 0xffffffff03037836 */ /* 0x000fe20000000000 */
[----:B------:R-:W-:Y:S01]  /*24510*/  UIADD3 UR6, UP0, UR22, 0xf0, URZ ;  /* 0x000000f016067890 */ /* 0x000fe2000ff1e03f */
[----:B------:R-:W-:Y:S01]  /*24520*/  R2UR UR11, R5 ;  /* 0x00000000050b72ca */ /* 0x000fe200000e0000 */
[----:B------:R-:W-:Y:S01]  /*24530*/  UIADD3 UR26, UP1, UR22, 0x1f0, URZ ;  /* 0x000001f0161a7890 */ /* 0x000fe2000ff3e03f */
[----:B------:R-:W-:Y:S01]  /*24540*/  R2UR UR5, R15 ;  /* 0x000000000f0572ca */ /* 0x000fe200000e0000 */
[----:B------:R-:W-:Y:S01]  /*24550*/  UIADD3.X UR7, URZ, UR23, URZ, UP0, !UPT ;  /* 0x000000173f077290 */ /* 0x000fe200087fe43f */
[----:B------:R-:W-:Y:S01]  /*24560*/  R2UR UR10, R13 ;  /* 0x000000000d0a72ca */ /* 0x000fe200000e0000 */
[----:B------:R-:W-:Y:S01]  /*24570*/  VIADD R8, R8, 0x1 ;  /* 0x0000000108087836 */ /* 0x000fe20000000000 */
[----:B------:R-:W-:Y:S01]  /*24580*/  R2UR UR12, R10 ;  /* 0x000000000a0c72ca */ /* 0x000fe200000e0000 */
[----:B------:R-:W-:Y:S01]  /*24590*/  UIADD3.X UR27, URZ, UR23, URZ, UP1, !UPT ;  /* 0x000000173f1b7290 */ /* 0x000fe20008ffe43f */
[----:B------:R-:W-:Y:S01]  /*245a0*/  R2UR UR19, R4 ;  /* 0x00000000041372ca */ /* 0x000fe200000e0000 */
[----:B------:R-:W-:Y:S01]  /*245b0*/  UMOV UR14, 0x0 ;  /* 0x00000000000e7882 */ /* 0x000fe20000000000 */
[----:B------:R-:W-:Y:S01]  /*245c0*/  ISETP.GT.AND P3, PT, R3, 0x1, PT ;  /* 0x000000010300780c */ /* 0x000fe20003f64270 */
[----:B------:R-:W-:Y:S01]  /*245d0*/  UMOV UR15, 0x10000000 ;  /* 0x10000000000f7882 */ /* 0x000fe20000000000 */
[----:B------:R-:W-:Y:S01]  /*245e0*/  ISETP.NE.AND P1, PT, R8, 0x7, PT ;  /* 0x000000070800780c */ /* 0x000fe20003f25270 */
[----:B------:R-:W-:-:S02]  /*245f0*/  VIADD R13, R13, 0x40 ;  /* 0x000000400d0d7836 */ /* 0x000fc40000000000 */
[----:B------:R-:W-:Y:S01]  /*24600*/  UIADD3 UR8, UR5, 0x180, URZ ;  /* 0x0000018005087890 */ /* 0x000fe2000fffe03f */
[----:B-1----:R-:W-:Y:S01]  /*24610*/  SEL R11, RZ, 0x1, P1 ;  /* 0x00000001ff0b7807 */ /* 0x002fe20000800000 */
[----:B------:R-:W-:Y:S01]  /*24620*/  UIADD3 UR5, UR5, 0x1c180, URZ ;  /* 0x0001c18005057890 */ /* 0x000fe2000fffe03f */
[----:B------:R-:W-:Y:S02]  /*24630*/  SEL R8, R8, RZ, P1 ;  /* 0x000000ff08087207 */ /* 0x000fe40000800000 */
[----:B------:R-:W-:-:S04]  /*24640*/  LOP3.LUT R2, R2, R11, RZ, 0x3c, !PT ;  /* 0x0000000b02027212 */ /* 0x000fc800078e3cff */
[----:B------:R0:W-:Y:S02]  /*24650*/  UTMALDG.3D [UR8], [UR6], desc[UR14] ;  /* 0x00000e08060075b4 */ /* 0x0001e40008011000 */
[----:B0-----:R-:W-:Y:S01]  /*24660*/  UMOV UR8, UR5 ;  /* 0x0000000500087c82 */ /* 0x001fe20008000000 */
[----:B------:R-:W-:Y:S02]  /*24670*/  UMOV UR11, UR19 ;  /* 0x00000013000b7c82 */ /* 0x000fe40008000000 */
[----:B------:R0:W-:Y:S02]  /*24680*/  UTMALDG.3D [UR8], [UR26], desc[UR14] ;  /* 0x00000e081a0075b4 */ /* 0x0001e40008011000 */
[----:B0-----:R-:W-:Y:S05]  /*24690*/  @P3 BRA `(.L_x_560) ;  /* 0xfffffffc00503947 */ /* 0x001fea000383ffff */
.L_x_556:
[----:B------:R-:W-:Y:S05]  /*246a0*/  BSYNC B1 ;  /* 0x0000000000017941 */ /* 0x000fea0003800000 */
.L_x_555:
[----:B------:R-:W2:Y:S01]  /*246b0*/  LDL.LU R16, [R1+0x454] ;  /* 0x0004540001107983 */ /* 0x000ea20000300800 */
[----:B------:R-:W-:Y:S01]  /*246c0*/  LOP3.LUT P3, RZ, R9, 0xff, RZ, 0xc0, !PT ;  /* 0x000000ff09ff7812 */ /* 0x000fe2000786c0ff */
[----:B------:R-:W-:Y:S01]  /*246d0*/  IMAD.IADD R4, R0, 0x1, R7 ;  /* 0x0000000100047824 */ /* 0x000fe200078e0207 */
[----:B------:R-:W-:Y:S01]  /*246e0*/  ULDC.64 UR6, c[0x0][0x650] ;  /* 0x0001940000067ab9 */ /* 0x000fe20000000a00 */
[----:B------:R-:W3:Y:S01]  /*246f0*/  LDL.LU R15, [R1+0x458] ;  /* 0x00045800010f7983 */ /* 0x000ee20000300800 */
[----:B------:R-:W-:Y:S01]  /*24700*/  BSSY B1, `(.L_x_561) ;  /* 0x0000070000017945 */ /* 0x000fe20003800000 */
[C---:B------:R-:W-:Y:S01]  /*24710*/  IMAD.WIDE.U32 R2, R4.reuse, 0x24924925, RZ ;  /* 0x2492492504027825 */ /* 0x040fe200078e00ff */
[C---:B------:R-:W-:Y:S02]  /*24720*/  ISETP.GT.U32.AND P1, PT, R4.reuse, 0x6, PT ;  /* 0x000000060400780c */ /* 0x040fe40003f24070 */
[----:B------:R-:W-:Y:S01]  /*24730*/  PRMT R9, RZ, 0x7610, R9 ;  /* 0x00007610ff097816 */ /* 0x000fe20000000009 */
[----:B------:R-:W-:Y:S01]  /*24740*/  IMAD.IADD R2, R4, 0x1, -R3 ;  /* 0x0000000104027824 */ /* 0x000fe200078e0a03 */
[----:B------:R-:W-:Y:S01]  /*24750*/  ISETP.LT.U32.AND P1, PT, R0, 0x7, P1 ;  /* 0x000000070000780c */ /* 0x000fe20000f21070 */
[----:B------:R-:W-:-:S02]  /*24760*/  IMAD.MOV.U32 R5, RZ, RZ, -0x1 ;  /* 0xffffffffff057424 */ /* 0x000fc400078e00ff */
[----:B------:R-:W0:Y:S01]  /*24770*/  @P3 S2R R8, SR_CgaCtaId ;  /* 0x0000000000083919 */ /* 0x000e220000008800 */
[----:B------:R-:W-:Y:S01]  /*24780*/  LEA.HI R2, R2, R3, RZ, 0x1f ;  /* 0x0000000302027211 */ /* 0x000fe200078ff8ff */
[----:B------:R-:W-:Y:S01]  /*24790*/  IMAD.MOV.U32 R10, RZ, RZ, -0x1 ;  /* 0xffffffffff0a7424 */ /* 0x000fe200078e00ff */
[----:B------:R-:W-:Y:S02]  /*247a0*/  @P3 MOV R3, 0x400 ;  /* 0x0000040000033802 */ /* 0x000fe40000000f00 */
[--C-:B------:R-:W-:Y:S02]  /*247b0*/  SHF.R.U32.HI R7, RZ, 0x2, R2.reuse ;  /* 0x00000002ff077819 */ /* 0x100fe40000011602 */
[----:B------:R-:W-:Y:S02]  /*247c0*/  PRMT R2, RZ, 0x7610, R2 ;  /* 0x00007610ff027816 */ /* 0x000fe40000000002 */
[----:B0-----:R-:W-:-:S04]  /*247d0*/  @P3 LEA R3, R8, R3, 0x18 ;  /* 0x0000000308033211 */ /* 0x001fc800078ec0ff */
[----:B------:R0:W-:Y:S01]  /*247e0*/  @P3 SYNCS.ARRIVE.TRANS64.A1T0 RZ, [R3+URZ+0x88], RZ ;  /* 0x000088ff03ff39a7 */ /* 0x0001e2000810003f */
[----:B------:R-:W-:Y:S02]  /*247f0*/  ISETP.GE.U32.AND P3, PT, R0, 0x7, PT ;  /* 0x000000070000780c */ /* 0x000fe40003f66070 */
[----:B0-----:R-:W-:-:S04]  /*24800*/  SEL R3, RZ, 0x1, !P1 ;  /* 0x00000001ff037807 */ /* 0x001fc80004800000 */
[----:B------:R-:W-:-:S07]  /*24810*/  LOP3.LUT R6, R6, R3, RZ, 0x3c, !PT ;  /* 0x0000000306067212 */ /* 0x000fce00078e3cff */
[----:B------:R-:W-:Y:S01]  /*24820*/  @P3 LOP3.LUT R6, R6, 0x1, R7, 0x78, !PT ;  /* 0x0000000106063812 */ /* 0x000fe200078e7807 */
[----:B------:R-:W-:Y:S02]  /*24830*/  IMAD R7, R7, -0x7, R4 ;  /* 0xfffffff907077824 */ /* 0x000fe400078e0204 */
[----:B------:R-:W-:Y:S01]  /*24840*/  IMAD.MOV.U32 R4, RZ, RZ, -0x1 ;  /* 0xffffffffff047424 */ /* 0x000fe200078e00ff */
[----:B---3--:R-:W-:-:S04]  /*24850*/  IADD3 R15, P1, R15, UR20, RZ ;  /* 0x000000140f0f7c10 */ /* 0x008fc8000ff3e0ff */
[----:B--2---:R-:W-:Y:S01]  /*24860*/  IADD3.X R16, R16, UR16, RZ, P1, !PT ;  /* 0x0000001010107c10 */ /* 0x004fe20008ffe4ff */
[----:B------:R0:W-:Y:S01]  /*24870*/  STL [R1+0x458], R15 ;  /* 0x0004580f01007387 */ /* 0x0001e20000100800 */
[----:B------:R-:W-:-:S03]  /*24880*/  ISETP.GE.U32.AND P1, PT, R15, UR6, PT ;  /* 0x000000060f007c0c */ /* 0x000fc6000bf26070 */
[----:B------:R0:W-:Y:S01]  /*24890*/  STL [R1+0x454], R16 ;  /* 0x0004541001007387 */ /* 0x0001e20000100800 */
[----:B------:R-:W-:-:S13]  /*248a0*/  ISETP.GE.U32.AND.EX P1, PT, R16, UR7, PT, P1 ;  /* 0x0000000710007c0c */ /* 0x000fda000bf26110 */
[----:B0-----:R-:W-:Y:S05]  /*248b0*/  @P1 BRA `(.L_x_562) ;  /* 0x0000000400501947 */ /* 0x001fea0003800000 */
[----:B------:R-:W0:Y:S01]  /*248c0*/  S2R R8, SR_CTAID.X ;  /* 0x0000000000087919 */ /* 0x000e220000002500 */
[----:B------:R-:W-:Y:S01]  /*248d0*/  ULDC UR5, c[0x0][0x150] ;  /* 0x0000540000057ab9 */ /* 0x000fe20000000800 */
[----:B------:R-:W1:Y:S01]  /*248e0*/  LDC R3, c[0x0][0x144] ;  /* 0x00005100ff037b82 */ /* 0x000e620000000800 */
[----:B------:R-:W-:Y:S01]  /*248f0*/  ULDC.64 UR6, c[0x0][0x628] ;  /* 0x00018a0000067ab9 */ /* 0x000fe20000000a00 */
[----:B------:R-:W2:Y:S01]  /*24900*/  S2R R5, SR_CTAID.Y ;  /* 0x0000000000057919 */ /* 0x000ea20000002600 */
[----:B------:R-:W-:Y:S01]  /*24910*/  ISETP.NE.U32.AND P1, PT, RZ, UR6, PT ;  /* 0x00000006ff007c0c */ /* 0x000fe2000bf25070 */
[----:B------:R-:W-:-:S03]  /*24920*/  ULDC UR8, c[0x0][0x630] ;  /* 0x00018c0000087ab9 */ /* 0x000fc60000000800 */
[----:B------:R-:W-:Y:S01]  /*24930*/  ISETP.NE.AND.EX P1, PT, RZ, UR7, PT, P1 ;  /* 0x00000007ff007c0c */ /* 0x000fe2000bf25310 */
[----:B------:R-:W3:Y:S01]  /*24940*/  LDC R12, c[0x0][0x148] ;  /* 0x00005200ff0c7b82 */ /* 0x000ee20000000800 */
[----:B0-----:R-:W-:Y:S02]  /*24950*/  I2FP.F32.U32 R2, R8 ;  /* 0x0000000800027245 */ /* 0x001fe40000201000 */
[----:B--2---:R-:W-:-:S03]  /*24960*/  I2FP.F32.U32 R4, R5 ;  /* 0x0000000500047245 */ /* 0x004fc60000201000 */
[----:B------:R-:W-:Y:S01]  /*24970*/  FMUL R2, R2, UR5 ;  /* 0x0000000502027c20 */ /* 0x000fe20008400000 */
[----:B------:R-:W-:Y:S02]  /*24980*/  ULDC UR5, c[0x0][0x154] ;  /* 0x0000550000057ab9 */ /* 0x000fe40000000800 */
[----:B------:R-:W-:-:S03]  /*24990*/  FMUL R10, R4, UR5 ;  /* 0x00000005040a7c20 */ /* 0x000fc60008400000 */
[----:B------:R-:W0:Y:S08]  /*249a0*/  F2I.U32.TRUNC.NTZ R2, R2 ;  /* 0x0000000200027305 */ /* 0x000e30000020f000 */
[----:B------:R-:W2:Y:S01]  /*249b0*/  F2I.U32.TRUNC.NTZ R10, R10 ;  /* 0x0000000a000a7305 */ /* 0x000ea2000020f000 */
[----:B0-----:R-:W-:Y:S02]  /*249c0*/  IMAD.MOV R4, RZ, RZ, -R2 ;  /* 0x000000ffff047224 */ /* 0x001fe400078e0a02 */
[----:B------:R-:W-:-:S02]  /*249d0*/  IMAD.MOV.U32 R2, RZ, RZ, R15 ;  /* 0x000000ffff027224 */ /* 0x000fc400078e000f */
[----:B-1----:R-:W-:Y:S02]  /*249e0*/  IMAD R8, R3, R4, R8 ;  /* 0x0000000403087224 */ /* 0x002fe400078e0208 */
[----:B--2---:R-:W-:-:S04]  /*249f0*/  IMAD.MOV R3, RZ, RZ, -R10 ;  /* 0x000000ffff037224 */ /* 0x004fc800078e0a0a */
[----:B---3--:R-:W-:Y:S02]  /*24a00*/  @P4 IMAD R8, R12, R3, R5 ;  /* 0x000000030c084224 */ /* 0x008fe400078e0205 */
[----:B------:R-:W-:Y:S01]  /*24a10*/  IMAD.MOV.U32 R3, RZ, RZ, R16 ;  /* 0x000000ffff037224 */ /* 0x000fe200078e0010 */
[----:B------:R-:W-:Y:S06]  /*24a20*/  @!P1 BRA `(.L_x_563) ;  /* 0x0000000000289947 */ /* 0x000fec0003800000 */
[----:B------:R-:W-:Y:S02]  /*24a30*/  ULDC UR5, c[0x0][0x634] ;  /* 0x00018d0000057ab9 */ /* 0x000fe40000000800 */
[----:B------:R-:W-:-:S05]  /*24a40*/  IADD3 R3, P1, R15, UR5, RZ ;  /* 0x000000050f037c10 */ /* 0x000fca000ff3e0ff */
[----:B------:R-:W-:-:S04]  /*24a50*/  IMAD.X R11, RZ, RZ, R16, P1 ;  /* 0x000000ffff0b7224 */ /* 0x000fc800008e0610 */
[----:B------:R-:W-:-:S04]  /*24a60*/  IMAD.WIDE.U32 R4, R11, UR6, RZ ;  /* 0x000000060b047c25 */ /* 0x000fc8000f8e00ff */
[----:B------:R-:W-:-:S04]  /*24a70*/  IMAD.WIDE.U32 R4, P1, R3, UR7, R4 ;  /* 0x0000000703047c25 */ /* 0x000fc8000f820004 */
[----:B------:R-:W-:-:S04]  /*24a80*/  IMAD.WIDE.U32 R2, R3, UR6, RZ ;  /* 0x0000000603027c25 */ /* 0x000fc8000f8e00ff */
[----:B------:R-:W-:Y:S01]  /*24a90*/  IMAD.MOV.U32 R2, RZ, RZ, R5 ;  /* 0x000000ffff027224 */ /* 0x000fe200078e0005 */
[----:B------:R-:W-:Y:S01]  /*24aa0*/  IADD3 RZ, P3, R3, R4, RZ ;  /* 0x0000000403ff7210 */ /* 0x000fe20007f7e0ff */
[----:B------:R-:W-:-:S04]  /*24ab0*/  IMAD.X R3, RZ, RZ, RZ, P1 ;  /* 0x000000ffff037224 */ /* 0x000fc800008e06ff */
[----:B------:R-:W-:-:S08]  /*24ac0*/  IMAD.WIDE.U32.X R2, R11, UR7, R2, P3 ;  /* 0x000000070b027c25 */ /* 0x000fd000098e0402 */
.L_x_563:
[--C-:B------:R-:W-:Y:S01]  /*24ad0*/  SHF.R.U64 R10, R2, UR8, R3.reuse ;  /* 0x00000008020a7c19 */ /* 0x100fe20008001203 */
[----:B------:R-:W-:Y:S01]  /*24ae0*/  ULDC.64 UR6, c[0x0][0x620] ;  /* 0x0001880000067ab9 */ /* 0x000fe20000000a00 */
[----:B------:R-:W-:Y:S01]  /*24af0*/  SHF.R.U32.HI R2, RZ, UR8, R3 ;  /* 0x00000008ff027c19 */ /* 0x000fe20008011603 */
[----:B------:R-:W-:Y:S01]  /*24b00*/  IMAD.MOV.U32 R3, RZ, RZ, R16 ;  /* 0x000000ffff037224 */ /* 0x000fe200078e0010 */
[----:B------:R-:W-:Y:S01]  /*24b10*/  IADD3 R11, P1, RZ, -R10, RZ ;  /* 0x8000000aff0b7210 */ /* 0x000fe20007f3e0ff */
[----:B------:R-:W-:-:S04]  /*24b20*/  ULDC UR5, c[0x0][0x618] ;  /* 0x0001860000057ab9 */ /* 0x000fc80000000800 */
[----:B------:R-:W-:-:S04]  /*24b30*/  IMAD.X R2, RZ, RZ, ~R2, P1 ;  /* 0x000000ffff027224 */ /* 0x000fc800008e0e02 */
[----:B------:R-:W-:-:S04]  /*24b40*/  IMAD R2, R2, UR6, RZ ;  /* 0x0000000602027c24 */ /* 0x000fc8000f8e02ff */
[----:B------:R-:W-:Y:S02]  /*24b50*/  IMAD R5, R11, UR7, R2 ;  /* 0x000000070b057c24 */ /* 0x000fe4000f8e0202 */
[----:B------:R-:W-:-:S04]  /*24b60*/  IMAD.MOV.U32 R2, RZ, RZ, R15 ;  /* 0x000000ffff027224 */ /* 0x000fc800078e000f */
[----:B------:R-:W-:Y:S01]  /*24b70*/  IMAD.WIDE.U32 R2, R11, UR6, R2 ;  /* 0x000000060b027c25 */ /* 0x000fe2000f8e0002 */
[----:B------:R-:W-:Y:S02]  /*24b80*/  ULDC.64 UR6, c[0x0][0x640] ;  /* 0x0001900000067ab9 */ /* 0x000fe40000000a00 */
[----:B------:R-:W-:Y:S01]  /*24b90*/  ISETP.NE.U32.AND P1, PT, RZ, UR6, PT ;  /* 0x00000006ff007c0c */ /* 0x000fe2000bf25070 */
[----:B------:R-:W-:-:S03]  /*24ba0*/  IMAD.IADD R3, R3, 0x1, R5 ;  /* 0x0000000103037824 */ /* 0x000fc600078e0205 */
[----:B------:R-:W-:Y:S02]  /*24bb0*/  ISETP.NE.AND.EX P1, PT, RZ, UR7, PT, P1 ;  /* 0x00000007ff007c0c */ /* 0x000fe4000bf25310 */
[--C-:B------:R-:W-:Y:S02]  /*24bc0*/  SHF.R.U64 R11, R2, UR5, R3.reuse ;  /* 0x00000005020b7c19 */ /* 0x100fe40008001203 */
[----:B------:R-:W-:Y:S01]  /*24bd0*/  SHF.R.U32.HI R2, RZ, UR5, R3 ;  /* 0x00000005ff027c19 */ /* 0x000fe20008011603 */
[----:B------:R-:W-:-:S03]  /*24be0*/  ULDC UR5, c[0x0][0x608] ;  /* 0x0001820000057ab9 */ /* 0x000fc60000000800 */
[--C-:B------:R-:W-:Y:S02]  /*24bf0*/  SHF.R.U64 R12, R11, UR5, R2.reuse ;  /* 0x000000050b0c7c19 */ /* 0x100fe40008001202 */
[----:B------:R-:W-:Y:S01]  /*24c00*/  SHF.R.U32.HI R3, RZ, UR5, R2 ;  /* 0x00000005ff037c19 */ /* 0x000fe20008011602 */
[----:B------:R-:W-:-:S03]  /*24c10*/  ULDC UR5, c[0x0][0x658] ;  /* 0x0001960000057ab9 */ /* 0x000fc60000000800 */
[--C-:B------:R-:W-:Y:S02]  /*24c20*/  SHF.R.U64 R13, R12, UR5, R3.reuse ;  /* 0x000000050c0d7c19 */ /* 0x100fe40008001203 */
[----:B------:R-:W-:-:S03]  /*24c30*/  SHF.R.U32.HI R15, RZ, UR5, R3 ;  /* 0x00000005ff0f7c19 */ /* 0x000fc60008011603 */
[----:B------:R-:W-:Y:S02]  /*24c40*/  IMAD.MOV.U32 R2, RZ, RZ, R13 ;  /* 0x000000ffff027224 */ /* 0x000fe400078e000d */
        /* <DEDUP_REMOVED lines=12> */
.L_x_564:
[----:B------:R-:W-:Y:S01]  /*24d10*/  ULDC UR5, c[0x0][0x648] ;  /* 0x0001920000057ab9 */ /* 0x000fe20000000800 */
[----:B------:R-:W-:Y:S02]  /*24d20*/  LOP3.LUT R12, R12, UR17, RZ, 0xc0, !PT ;  /* 0x000000110c0c7c12 */ /* 0x000fe4000f8ec0ff */
[----:B------:R-:W-:Y:S01]  /*24d30*/  SHF.R.U64 R3, R2, UR5, R3 ;  /* 0x0000000502037c19 */ /* 0x000fe20008001203 */
[----:B------:R-:W-:-:S04]  /*24d40*/  ULDC UR5, c[0x0][0x638] ;  /* 0x00018e0000057ab9 */ /* 0x000fc80000000800 */
[----:B------:R-:W-:Y:S02]  /*24d50*/  IMAD.MOV R2, RZ, RZ, -R3 ;  /* 0x000000ffff027224 */ /* 0x000fe400078e0a03 */
[----:B------:R-:W-:Y:S02]  /*24d60*/  IMAD R5, R3, UR18, R12 ;  /* 0x0000001203057c24 */ /* 0x000fe4000f8e020c */
[----:B------:R-:W-:Y:S01]  /*24d70*/  IMAD R13, R2, UR5, R13 ;  /* 0x00000005020d7c24 */ /* 0x000fe2000f8e020d */
[----:B------:R-:W-:Y:S01]  /*24d80*/  ULDC UR5, c[0x0][0x610] ;  /* 0x0001840000057ab9 */ /* 0x000fe20000000800 */
[----:B------:R-:W-:Y:S01]  /*24d90*/  LOP3.LUT R2, R11, UR4, RZ, 0xc0, !PT ;  /* 0x000000040b027c12 */ /* 0x000fe2000f8ec0ff */
[----:B------:R-:W-:Y:S01]  /*24da0*/  IMAD R8, R5, UR5, R8 ;  /* 0x0000000505087c24 */ /* 0x000fe2000f8e0208 */
[----:B------:R-:W-:-:S03]  /*24db0*/  ULDC UR5, c[0x0][0x600] ;  /* 0x0001800000057ab9 */ /* 0x000fc60000000800 */
[----:B------:R-:W-:Y:S02]  /*24dc0*/  IMAD R13, R13, UR5, R2 ;  /* 0x000000050d0d7c24 */ /* 0x000fe4000f8e0202 */
[----:B------:R-:W-:-:S03]  /*24dd0*/  IMAD.MOV.U32 R2, RZ, RZ, 0x1 ;  /* 0x00000001ff027424 */ /* 0x000fc600078e00ff */
[----:B------:R-:W-:Y:S02]  /*24de0*/  SEL R4, R13, R8, !P4 ;  /* 0x000000080d047207 */ /* 0x000fe40006000000 */
[----:B------:R-:W-:-:S07]  /*24df0*/  SEL R5, R8, R13, !P4 ;  /* 0x0000000d08057207 */ /* 0x000fce0006000000 */
.L_x_562:
[----:B------:R-:W-:Y:S05]  /*24e00*/  BSYNC B1 ;  /* 0x0000000000017941 */ /* 0x000fea0003800000 */
.L_x_561:
[----:B------:R-:W-:-:S13]  /*24e10*/  LOP3.LUT P1, RZ, R2, 0xff, RZ, 0xc0, !PT ;  /* 0x000000ff02ff7812 */ /* 0x000fda000782c0ff */
[----:B------:R-:W-:Y:S05]  /*24e20*/  @P1 BRA `(.L_x_565) ;  /* 0xfffffff400381947 */ /* 0x000fea000383ffff */
[----:B------:R-:W-:Y:S05]  /*24e30*/  BSYNC B0 ;  /* 0x0000000000007941 */ /* 0x000fea0003800000 */
.L_x_553:
[----:B------:R-:W-:-:S03]  /*24e40*/  UMOV UR5, 0xffffffff ;  /* 0xffffffff00057882 */ /* 0x000fc60000000000 */
[----:B------:R-:W-:Y:S05]  /*24e50*/  BRA.DIV UR5, `(.L_x_566) ;  /* 0x0000000605947947 */ /* 0x000fea000b800000 */
[----:B------:R-:W-:-:S13]  /*24e60*/  ELECT P0, URZ, PT ;  /* 0x00000000003f782f */ /* 0x000fda0003800000 */
.L_x_583:
[----:B------:R-:W-:Y:S04]  /*24e70*/  BSSY B0, `(.L_x_567) ;  /* 0x0000047000007945 */ /* 0x000fe80003800000 */
[----:B------:R-:W-:Y:S05]  /*24e80*/  @!P0 BRA `(.L_x_568) ;  /* 0x0000000400148947 */ /* 0x000fea0003800000 */
[----:B------:R-:W-:-:S04]  /*24e90*/  ULOP3.LUT UR5, UR13, 0x2, URZ, 0xfc, !UPT ;  /* 0x000000020d057892 */ /* 0x000fc8000f8efc3f */
[----:B------:R-:W-:-:S06]  /*24ea0*/  UISETP.NE.AND UP0, UPT, UR5, 0x3, UPT ;  /* 0x000000030500788c */ /* 0x000fcc000bf05270 */
[----:B------:R-:W-:-:S13]  /*24eb0*/  PLOP3.LUT P0, PT, PT, PT, UP0, 0x80, 0x0 ;  /* 0x000000000000781c */ /* 0x000fda0003f0f008 */
[----:B------:R-:W-:Y:S05]  /*24ec0*/  @!P0 BRA `(.L_x_569) ;  /* 0x0000000000048947 */ /* 0x000fea0003800000 */
[----:B------:R-:W-:Y:S01]  /*24ed0*/  BPT.TRAP 0x1 ;  /* 0x000000040000795c */ /* 0x000fe20000300000 */
.L_x_569:
[----:B------:R-:W0:Y:S01]  /*24ee0*/  S2R R3, SR_CgaCtaId ;  /* 0x0000000000037919 */ /* 0x000e220000008800 */
[----:B------:R-:W-:Y:S02]  /*24ef0*/  MOV R0, 0x400 ;  /* 0x0000040000007802 */ /* 0x000fe40000000f00 */
[----:B------:R-:W-:Y:S02]  /*24f00*/  SHF.L.U32 R2, R6, 0x1f, RZ ;  /* 0x0000001f06027819 */ /* 0x000fe400000006ff */
[----:B0-----:R-:W-:-:S05]  /*24f10*/  LEA R0, R3, R0, 0x18 ;  /* 0x0000000003007211 */ /* 0x001fca00078ec0ff */
[----:B------:R-:W-:-:S04]  /*24f20*/  VIADD R0, R0, 0x38 ;  /* 0x0000003800007836 */ /* 0x000fc80000000000 */
[----:B------:R-:W-:-:S04]  /*24f30*/  IMAD R3, R7, 0x8, R0 ;  /* 0x0000000807037824 */ /* 0x000fc800078e0200 */
[----:B------:R-:W0:Y:S02]  /*24f40*/  SYNCS.PHASECHK.TRANS64.TRYWAIT P0, [R3+URZ], R2 ;  /* 0x00000002030075a7 */ /* 0x000e24000800017f */
[----:B0-----:R-:W-:Y:S05]  /*24f50*/  @!P0 BRA `(.L_x_570) ;  /* 0x0000000400788947 */ /* 0x001fea0003800000 */
.L_x_584:
[----:B------:R-:W-:-:S05]  /*24f60*/  VIADD R7, R7, 0x1 ;  /* 0x0000000107077836 */ /* 0x000fca0000000000 */
[----:B------:R-:W-:-:S04]  /*24f70*/  ISETP.NE.AND P0, PT, R7, 0x7, PT ;  /* 0x000000070700780c */ /* 0x000fc80003f05270 */
[----:B0-----:R-:W-:Y:S02]  /*24f80*/  SEL R3, RZ, 0x1, P0 ;  /* 0x00000001ff037807 */ /* 0x001fe40000000000 */
[----:B------:R-:W-:Y:S02]  /*24f90*/  SEL R7, R7, RZ, P0 ;  /* 0x000000ff07077207 */ /* 0x000fe40000000000 */
[----:B------:R-:W-:-:S03]  /*24fa0*/  LOP3.LUT R6, R6, R3, RZ, 0x3c, !PT ;  /* 0x0000000306067212 */ /* 0x000fc600078e3cff */
[----:B------:R-:W-:Y:S01]  /*24fb0*/  IMAD R3, R7, 0x8, R0 ;  /* 0x0000000807037824 */ /* 0x000fe200078e0200 */
[----:B------:R-:W-:-:S04]  /*24fc0*/  SHF.L.U32 R2, R6, 0x1f, RZ ;  /* 0x0000001f06027819 */ /* 0x000fc800000006ff */
[----:B------:R-:W0:Y:S02]  /*24fd0*/  SYNCS.PHASECHK.TRANS64.TRYWAIT P0, [R3+URZ], R2 ;  /* 0x00000002030075a7 */ /* 0x000e24000800017f */
[----:B0-----:R-:W-:Y:S05]  /*24fe0*/  @!P0 BRA `(.L_x_571) ;  /* 0x0000000400688947 */ /* 0x001fea0003800000 */
.L_x_585:
[----:B0-----:R-:W-:-:S05]  /*24ff0*/  VIADD R2, R7, 0x1 ;  /* 0x0000000107027836 */ /* 0x001fca0000000000 */
[----:B------:R-:W-:-:S04]  /*25000*/  ISETP.NE.AND P0, PT, R2, 0x7, PT ;  /* 0x000000070200780c */ /* 0x000fc80003f05270 */
[----:B------:R-:W-:Y:S02]  /*25010*/  SEL R3, RZ, 0x1, P0 ;  /* 0x00000001ff037807 */ /* 0x000fe40000000000 */
[----:B------:R-:W-:Y:S02]  /*25020*/  SEL R5, R2, RZ, P0 ;  /* 0x000000ff02057207 */ /* 0x000fe40000000000 */
[----:B------:R-:W-:-:S03]  /*25030*/  LOP3.LUT R6, R6, R3, RZ, 0x3c, !PT ;  /* 0x0000000306067212 */ /* 0x000fc600078e3cff */
[----:B------:R-:W-:Y:S01]  /*25040*/  IMAD R3, R5, 0x8, R0 ;  /* 0x0000000805037824 */ /* 0x000fe200078e0200 */
[----:B------:R-:W-:-:S04]  /*25050*/  SHF.L.U32 R2, R6, 0x1f, RZ ;  /* 0x0000001f06027819 */ /* 0x000fc800000006ff */
[----:B------:R-:W0:Y:S02]  /*25060*/  SYNCS.PHASECHK.TRANS64.TRYWAIT P0, [R3+URZ], R2 ;  /* 0x00000002030075a7 */ /* 0x000e24000800017f */
[----:B0-----:R-:W-:Y:S05]  /*25070*/  @!P0 BRA `(.L_x_572) ;  /* 0x0000000400588947 */ /* 0x001fea0003800000 */
.L_x_586:
        /* <DEDUP_REMOVED lines=9> */
.L_x_587:
        /* <DEDUP_REMOVED lines=9> */
.L_x_588:
        /* <DEDUP_REMOVED lines=9> */
.L_x_589:
[----:B0-----:R-:W-:-:S05]  /*25230*/  VIADD R2, R5, 0x1 ;  /* 0x0000000105027836 */ /* 0x001fca0000000000 */
[----:B------:R-:W-:-:S04]  /*25240*/  ISETP.NE.AND P0, PT, R2, 0x7, PT ;  /* 0x000000070200780c */ /* 0x000fc80003f05270 */
[----:B------:R-:W-:Y:S02]  /*25250*/  SEL R4, RZ, 0x1, P0 ;  /* 0x00000001ff047807 */ /* 0x000fe40000000000 */
[----:B------:R-:W-:Y:S02]  /*25260*/  SEL R3, R2, RZ, P0 ;  /* 0x000000ff02037207 */ /* 0x000fe40000000000 */
[----:B------:R-:W-:-:S03]  /*25270*/  LOP3.LUT R4, R7, R4, RZ, 0x3c, !PT ;  /* 0x0000000407047212 */ /* 0x000fc600078e3cff */
[----:B------:R-:W-:Y:S01]  /*25280*/  IMAD R3, R3, 0x8, R0 ;  /* 0x0000000803037824 */ /* 0x000fe200078e0200 */
[----:B------:R-:W-:-:S07]  /*25290*/  SHF.L.U32 R0, R4, 0x1f, RZ ;  /* 0x0000001f04007819 */ /* 0x000fce00000006ff */
.L_x_576:
[----:B0-----:R0:W1:Y:S02]  /*252a0*/  SYNCS.PHASECHK.TRANS64.TRYWAIT P0, [R3+URZ], R0 ;  /* 0x00000000030075a7 */ /* 0x001064000800017f */
[----:B-1----:R-:W-:Y:S05]  /*252b0*/  @!P0 NANOSLEEP.SYNCS 0x989680 ;  /* 0x009896800000895d */ /* 0x002fea0003900000 */
[----:B------:R-:W1:Y:S02]  /*252c0*/  @!P0 SYNCS.PHASECHK.TRANS64 P0, [R3+URZ], R0 ;  /* 0x00000000030085a7 */ /* 0x000e64000800007f */
[----:B-1----:R-:W-:Y:S05]  /*252d0*/  @!P0 BRA `(.L_x_576) ;  /* 0xfffffffc00f08947 */ /* 0x002fea000383ffff */
.L_x_568:
[----:B------:R-:W-:Y:S05]  /*252e0*/  BSYNC B0 ;  /* 0x0000000000007941 */ /* 0x000fea0003800000 */
.L_x_567:
[----:B------:R-:W-:Y:S05]  /*252f0*/  EXIT ;  /* 0x000000000000794d */ /* 0x000fea0003800000 */
.L_x_17:
[----:B-1----:R-:W-:-:S04]  /*25300*/  IMAD.U32 R3, RZ, RZ, UR6 ;  /* 0x00000006ff037e24 */ /* 0x002fc8000f8e00ff */
[----:B------:R1:W3:Y:S03]  /*25310*/  SYNCS.PHASECHK.TRANS64.TRYWAIT P0, [R3+URZ], R0 ;  /* 0x00000000030075a7 */ /* 0x0002e6000800017f */
[----:B---3--:R-:W-:Y:S05]  /*25320*/  @!P0 NANOSLEEP.SYNCS 0x989680 ;  /* 0x009896800000895d */ /* 0x008fea0003900000 */
[----:B------:R-:W3:Y:S02]  /*25330*/  @!P0 SYNCS.PHASECHK.TRANS64 P0, [R3+URZ], R0 ;  /* 0x00000000030085a7 */ /* 0x000ee4000800007f */
[----:B---3--:R-:W-:Y:S05]  /*25340*/  @!P0 BRA `(.L_x_17) ;  /* 0xfffffffc00ec8947 */ /* 0x008fea000383ffff */
[----:B------:R-:W-:Y:S05]  /*25350*/  BRA `(.L_x_16) ;  /* 0xfffffdd800087947 */ /* 0x000fea000383ffff */
.L_x_23:
[----:B-----5:R1:W-:Y:S02]  /*25360*/  STL [R1+0x46c], R0 ;  /* 0x00046c0001007387 */ /* 0x0203e40000100800 */
[----:B-1----:R-:W-:-:S04]  /*25370*/  IMAD.U32 R0, RZ, RZ, UR16 ;  /* 0x00000010ff007e24 */ /* 0x002fc8000f8e00ff */
[----:B------:R1:W3:Y:S03]  /*25380*/  SYNCS.PHASECHK.TRANS64.TRYWAIT P0, [R0+URZ], R2 ;  /* 0x00000002000075a7 */ /* 0x0002e6000800017f */
[----:B---3--:R-:W-:Y:S05]  /*25390*/  @!P0 NANOSLEEP.SYNCS 0x989680 ;  /* 0x009896800000895d */ /* 0x008fea0003900000 */
[----:B------:R1:W3:Y:S02]  /*253a0*/  @!P0 SYNCS.PHASECHK.TRANS64 P0, [R0+URZ], R2 ;  /* 0x00000002000085a7 */ /* 0x0002e4000800007f */
[----:B-1----:R1:W5:Y:S02]  /*253b0*/  LDL.LU R0, [R1+0x46c] ;  /* 0x00046c0001007983 */ /* 0x0023640000300800 */
[----:B-1-3--:R-:W-:Y:S05]  /*253c0*/  @!P0 BRA `(.L_x_23) ;  /* 0xfffffffc00e48947 */ /* 0x00afea000383ffff */
[----:B------:R-:W-:Y:S05]  /*253d0*/  BRA `(.L_x_22) ;  /* 0xfffffe1800d47947 */ /* 0x000fea000383ffff */
.L_x_554:
[----:B------:R-:W-:Y:S01]  /*253e0*/  BSSY B1, `(.L_x_577) ;  /* 0x0000006000017945 */ /* 0x000fe20003800000 */
[----:B------:R-:W-:-:S07]  /*253f0*/  IMAD.MOV.U32 R2, RZ, RZ, -0x1 ;  /* 0xffffffffff027424 */ /* 0x000fce00078e00ff */
[----:B------:R-:W-:Y:S05]  /*25400*/  WARPSYNC.COLLECTIVE R2, `(.L_x_578) ;  /* 0x00000000020c7348 */ /* 0x000fea0003c00000 */
[----:B------:R-:W-:Y:S02]  /*25410*/  ELECT P1, UR62, PT ;  /* 0x00000000003e782f */ /* 0x000fe40003820000 */
[----:B------:R-:W-:Y:S01]  /*25420*/  MOV R2, UR62 ;  /* 0x0000003e00027c02 */ /* 0x000fe20008000f00 */
[----:B------:R-:W-:Y:S10]  /*25430*/  ENDCOLLECTIVE ;  /* 0x000000000000791b */ /* 0x000ff40003800000 */
.L_x_578:
[----:B------:R-:W-:Y:S05]  /*25440*/  BSYNC B1 ;  /* 0x0000000000017941 */ /* 0x000fea0003800000 */
.L_x_577:
[----:B------:R-:W-:Y:S05]  /*25450*/  BRA `(.L_x_579) ;  /* 0xffffffec00b87947 */ /* 0x000fea000383ffff */
.L_x_557:
[----:B-1----:R1:W2:Y:S02]  /*25460*/  SYNCS.PHASECHK.TRANS64.TRYWAIT P1, [R16+URZ+0x38], R11 ;  /* 0x0000380b100075a7 */ /* 0x0022a4000802017f */
[----:B--2---:R-:W-:Y:S05]  /*25470*/  @!P1 NANOSLEEP.SYNCS 0x989680 ;  /* 0x009896800000995d */ /* 0x004fea0003900000 */
[----:B------:R-:W2:Y:S02]  /*25480*/  @!P1 SYNCS.PHASECHK.TRANS64 P1, [R16+URZ+0x38], R11 ;  /* 0x0000380b100095a7 */ /* 0x000ea4000802007f */
[----:B--2---:R-:W-:Y:S05]  /*25490*/  @!P1 BRA `(.L_x_557) ;  /* 0xfffffffc00f09947 */ /* 0x004fea000383ffff */
[----:B------:R-:W-:Y:S05]  /*254a0*/  BRA `(.L_x_580) ;  /* 0xffffffec00ec7947 */ /* 0x000fea000383ffff */
.L_x_566:
[----:B------:R-:W-:Y:S01]  /*254b0*/  BSSY B0, `(.L_x_581) ;  /* 0x0000006000007945 */ /* 0x000fe20003800000 */
[----:B------:R-:W-:-:S07]  /*254c0*/  IMAD.MOV.U32 R2, RZ, RZ, -0x1 ;  /* 0xffffffffff027424 */ /* 0x000fce00078e00ff */
[----:B------:R-:W-:Y:S05]  /*254d0*/  WARPSYNC.COLLECTIVE R2, `(.L_x_582) ;  /* 0x00000000020c7348 */ /* 0x000fea0003c00000 */
[----:B------:R-:W-:Y:S02]  /*254e0*/  ELECT P1, UR62, PT ;  /* 0x00000000003e782f */ /* 0x000fe40003820000 */
[----:B------:R-:W-:Y:S01]  /*254f0*/  MOV R2, UR62 ;  /* 0x0000003e00027c02 */ /* 0x000fe20008000f00 */
[----:B------:R-:W-:Y:S10]  /*25500*/  ENDCOLLECTIVE ;  /* 0x000000000000791b */ /* 0x000ff40003800000 */
.L_x_582:
[----:B------:R-:W-:Y:S05]  /*25510*/  BSYNC B0 ;  /* 0x0000000000007941 */ /* 0x000fea0003800000 */
.L_x_581:
[----:B------:R-:W-:Y:S01]  /*25520*/  PLOP3.LUT P0, PT, P1, PT, PT, 0x80, 0x0 ;  /* 0x000000000000781c */ /* 0x000fe20000f0f070 */
[----:B------:R-:W-:-:S12]  /*25530*/  BRA `(.L_x_583) ;  /* 0xfffffff8004c7947 */ /* 0x000fd8000383ffff */
.L_x_570:
[----:B0-----:R0:W1:Y:S02]  /*25540*/  SYNCS.PHASECHK.TRANS64.TRYWAIT P0, [R3+URZ], R2 ;  /* 0x00000002030075a7 */ /* 0x001064000800017f */
[----:B-1----:R-:W-:Y:S05]  /*25550*/  @!P0 NANOSLEEP.SYNCS 0x989680 ;  /* 0x009896800000895d */ /* 0x002fea0003900000 */
[----:B------:R-:W1:Y:S02]  /*25560*/  @!P0 SYNCS.PHASECHK.TRANS64 P0, [R3+URZ], R2 ;  /* 0x00000002030085a7 */ /* 0x000e64000800007f */
[----:B-1----:R-:W-:Y:S05]  /*25570*/  @!P0 BRA `(.L_x_570) ;  /* 0xfffffffc00f08947 */ /* 0x002fea000383ffff */
[----:B------:R-:W-:Y:S05]  /*25580*/  BRA `(.L_x_584) ;  /* 0xfffffff800747947 */ /* 0x000fea000383ffff */
.L_x_571:
[----:B0-----:R0:W1:Y:S02]  /*25590*/  SYNCS.PHASECHK.TRANS64.TRYWAIT P0, [R3+URZ], R2 ;  /* 0x00000002030075a7 */ /* 0x001064000800017f */
[----:B-1----:R-:W-:Y:S05]  /*255a0*/  @!P0 NANOSLEEP.SYNCS 0x989680 ;  /* 0x009896800000895d */ /* 0x002fea0003900000 */
[----:B------:R-:W1:Y:S02]  /*255b0*/  @!P0 SYNCS.PHASECHK.TRANS64 P0, [R3+URZ], R2 ;  /* 0x00000002030085a7 */ /* 0x000e64000800007f */
[----:B-1----:R-:W-:Y:S05]  /*255c0*/  @!P0 BRA `(.L_x_571) ;  /* 0xfffffffc00f08947 */ /* 0x002fea000383ffff */
[----:B------:R-:W-:Y:S05]  /*255d0*/  BRA `(.L_x_585) ;  /* 0xfffffff800847947 */ /* 0x000fea000383ffff */
.L_x_572:
[----:B0-----:R0:W1:Y:S02]  /*255e0*/  SYNCS.PHASECHK.TRANS64.TRYWAIT P0, [R3+URZ], R2 ;  /* 0x00000002030075a7 */ /* 0x001064000800017f */
[----:B-1----:R-:W-:Y:S05]  /*255f0*/  @!P0 NANOSLEEP.SYNCS 0x989680 ;  /* 0x009896800000895d */ /* 0x002fea0003900000 */
[----:B------:R-:W1:Y:S02]  /*25600*/  @!P0 SYNCS.PHASECHK.TRANS64 P0, [R3+URZ], R2 ;  /* 0x00000002030085a7 */ /* 0x000e64000800007f */
[----:B-1----:R-:W-:Y:S05]  /*25610*/  @!P0 BRA `(.L_x_572) ;  /* 0xfffffffc00f08947 */ /* 0x002fea000383ffff */
[----:B------:R-:W-:Y:S05]  /*25620*/  BRA `(.L_x_586) ;  /* 0xfffffff800947947 */ /* 0x000fea000383ffff */
.L_x_573:
[----:B0-----:R0:W1:Y:S02]  /*25630*/  SYNCS.PHASECHK.TRANS64.TRYWAIT P0, [R3+URZ], R2 ;  /* 0x00000002030075a7 */ /* 0x001064000800017f */
[----:B-1----:R-:W-:Y:S05]  /*25640*/  @!P0 NANOSLEEP.SYNCS 0x989680 ;  /* 0x009896800000895d */ /* 0x002fea0003900000 */
[----:B------:R-:W1:Y:S02]  /*25650*/  @!P0 SYNCS.PHASECHK.TRANS64 P0, [R3+URZ], R2 ;  /* 0x00000002030085a7 */ /* 0x000e64000800007f */
[----:B-1----:R-:W-:Y:S05]  /*25660*/  @!P0 BRA `(.L_x_573) ;  /* 0xfffffffc00f08947 */ /* 0x002fea000383ffff */
[----:B------:R-:W-:Y:S05]  /*25670*/  BRA `(.L_x_587) ;  /* 0xfffffff800a47947 */ /* 0x000fea000383ffff */
.L_x_574:
[----:B0-----:R0:W1:Y:S02]  /*25680*/  SYNCS.PHASECHK.TRANS64.TRYWAIT P0, [R3+URZ], R2 ;  /* 0x00000002030075a7 */ /* 0x001064000800017f */
[----:B-1----:R-:W-:Y:S05]  /*25690*/  @!P0 NANOSLEEP.SYNCS 0x989680 ;  /* 0x009896800000895d */ /* 0x002fea0003900000 */
[----:B------:R-:W1:Y:S02]  /*256a0*/  @!P0 SYNCS.PHASECHK.TRANS64 P0, [R3+URZ], R2 ;  /* 0x00000002030085a7 */ /* 0x000e64000800007f */
[----:B-1----:R-:W-:Y:S05]  /*256b0*/  @!P0 BRA `(.L_x_574) ;  /* 0xfffffffc00f08947 */ /* 0x002fea000383ffff */
[----:B------:R-:W-:Y:S05]  /*256c0*/  BRA `(.L_x_588) ;  /* 0xfffffff800b47947 */ /* 0x000fea000383ffff */
.L_x_575:
[----:B0-----:R0:W1:Y:S02]  /*256d0*/  SYNCS.PHASECHK.TRANS64.TRYWAIT P0, [R3+URZ], R2 ;  /* 0x00000002030075a7 */ /* 0x001064000800017f */
[----:B-1----:R-:W-:Y:S05]  /*256e0*/  @!P0 NANOSLEEP.SYNCS 0x989680 ;  /* 0x009896800000895d */ /* 0x002fea0003900000 */
[----:B------:R-:W1:Y:S02]  /*256f0*/  @!P0 SYNCS.PHASECHK.TRANS64 P0, [R3+URZ], R2 ;  /* 0x00000002030085a7 */ /* 0x000e64000800007f */
[----:B-1----:R-:W-:Y:S05]  /*25700*/  @!P0 BRA `(.L_x_575) ;  /* 0xfffffffc00f08947 */ /* 0x002fea000383ffff */
[----:B------:R-:W-:Y:S05]  /*25710*/  BRA `(.L_x_589) ;  /* 0xfffffff800c47947 */ /* 0x000fea000383ffff */
.L_x_590:
[----:B------:R-:W-:-:S00]  /*25720*/  BRA `(.L_x_590) ;  /* 0xfffffffc00fc7947 */ /* 0x000fc0000383ffff */
[----:B------:R-:W-:-:S00]  /*25730*/  NOP ;  /* 0x0000000000007918 */ /* 0x000fc00000000000 */
        /* <DEDUP_REMOVED lines=12> */
.L_x_591:


//--------------------- .nv.shared._ZN7cutlass13device_kernelINS_4gemm6kernel13GemmUniversalIN4cute5tupleIJiiiiEEENS1_10collective13CollectiveMmaINS1_37MainloopSm90TmaGmmaWarpSpecializedFP8ILi7ENS5_IJNS4_1CILi1EEESB_SB_EEENS1_35KernelTmaWarpSpecializedCooperativeEEENS5_IJNSA_ILi256EEESF_NSA_ILi64EEEEEENS_12float_e4m3_tENS5_IJlSB_lEEESI_SJ_NS4_8TiledMMAINS4_8MMA_AtomIJNS4_4SM904GMMA31MMA_64x256x32_F32E4M3E4M3_SS_TNILNSN_7ScaleInE1ELSP_1EEEEEENS4_6LayoutINS5_IJNSA_ILi2EEESB_SB_EEENS5_IJSB_NSA_ILi0EEESV_EEEEENS5_IJNS4_10UnderscoreESY_SY_EEEEENS4_13SM90_TMA_LOADENS4_14ComposedLayoutINS4_7SwizzleILi2ELi4ELi3EEENS4_18smem_ptr_flag_bitsILi8EEENSS_INS5_IJNSA_ILi8EEESG_EEENS5_IJSG_SB_EEEEEEEvNS4_8identityES11_S1B_vS1C_EENS_8epilogue10collective6detail29Sm90TmaWarpSpecializedAdapterINS1F_15DefaultEpilogueISI_SJ_SJ_NS1E_6thread17LinearCombinationISI_Li1EffLNS1J_9ScaleType4KindE0ELNS_15FloatRoundStyleE2ESI_EENS1_15EpilogueDefaultEEEEEvvEEEEvNT_6ParamsE --------------------------
	.section	.nv.shared._ZN7cutlass13device_kernelINS_4gemm6kernel13GemmUniversalIN4cute5tupleIJiiiiEEENS1_10collective13CollectiveMmaINS1_37MainloopSm90TmaGmmaWarpSpecializedFP8ILi7ENS5_IJNS4_1CILi1EEESB_SB_EEENS1_35KernelTmaWarpSpecializedCooperativeEEENS5_IJNSA_ILi256EEESF_NSA_ILi64EEEEEENS_12float_e4m3_tENS5_IJlSB_lEEESI_SJ_NS4_8TiledMMAINS4_8MMA_AtomIJNS4_4SM904GMMA31MMA_64x256x32_F32E4M3E4M3_SS_TNILNSN_7ScaleInE1ELSP_1EEEEEENS4_6LayoutINS5_IJNSA_ILi2EEESB_SB_EEENS5_IJSB_NSA_ILi0EEESV_EEEEENS5_IJNS4_10UnderscoreESY_SY_EEEEENS4_13SM90_TMA_LOADENS4_14ComposedLayoutINS4_7SwizzleILi2ELi4ELi3EEENS4_18smem_ptr_flag_bitsILi8EEENSS_INS5_IJNSA_ILi8EEESG_EEENS5_IJSG_SB_EEEEEEEvNS4_8identityES11_S1B_vS1C_EENS_8epilogue10collective6detail29Sm90TmaWarpSpecializedAdapterINS1F_15DefaultEpilogueISI_SJ_SJ_NS1E_6thread17LinearCombinationISI_Li1EffLNS1J_9ScaleType4KindE0ELNS_15FloatRoundStyleE2ESI_EENS1_15EpilogueDefaultEEEEEvvEEEEvNT_6ParamsE,"aw",@nobits
	.sectionflags	@""
	.align	16
	.zero		1024


//--------------------- .nv.shared.reserved.0     --------------------------
	.section	.nv.shared.reserved.0,"aw",@nobits
	.weak		__nv_reservedSMEM_offset_0_alias
	.size		__nv_reservedSMEM_offset_0_alias, 0, 0
	.other		__nv_reservedSMEM_offset_0_alias,@"STO_CUDA_RESERVED_SHARED STV_DEFAULT"
__nv_reservedSMEM_offset_0_alias:
	.zero		0


//--------------------- .nv.global                --------------------------
	.section	.nv.global,"aw",@nobits
.nv.global:
	.type		_ZN40_INTERNAL_100bbb0d_4_k_cu_4629f263_203574cute1_E,@object
	.size		_ZN40_INTERNAL_100bbb0d_4_k_cu_4629f263_203574cute1_E,(_ZN40_INTERNAL_100bbb0d_4_k_cu_4629f263_203574cuda3std3__45__cpo6cbeginE - _ZN40_INTERNAL_100bbb0d_4_k_cu_4629f263_203574cute1_E)
_ZN40_INTERNAL_100bbb0d_4_k_cu_4629f263_203574cute1_E:
	.zero		1
	.type		_ZN40_INTERNAL_100bbb0d_4_k_cu_4629f263_203574cuda3std3__45__cpo6cbeginE,@object
	.size		_ZN40_INTERNAL_100bbb0d_4_k_cu_4629f263_203574cuda3std3__45__cpo6cbeginE,(_ZN40_INTERNAL_100bbb0d_4_k_cu_4629f263_203574cuda3std3__48in_placeE - _ZN40_INTERNAL_100bbb0d_4_k_cu_4629f263_203574cuda3std3__45__cpo6cbeginE)
_ZN40_INTERNAL_100bbb0d_4_k_cu_4629f263_203574cuda3std3__45__cpo6cbeginE:
	.zero		1
	.type		_ZN40_INTERNAL_100bbb0d_4_k_cu_4629f263_203574cuda3std3__48in_placeE,@object
	.size		_ZN40_INTERNAL_100bbb0d_4_k_cu_4629f263_203574cuda3std3__48in_placeE,(_ZN40_INTERNAL_100bbb0d_4_k_cu_4629f263_203574cuda3std6ranges3__45__cpo9iter_moveE - _ZN40_INTERNAL_100bbb0d_4_k_cu_4629f263_203574cuda3std3__48in_placeE)
_ZN40_INTERNAL_100bbb0d_4_k_cu_4629f263_203574cuda3std3__48in_placeE:
	.zero		1
	.type		_ZN40_INTERNAL_100bbb0d_4_k_cu_4629f263_203574cuda3std6ranges3__45__cpo9iter_moveE,@object
	.size		_ZN40_INTERNAL_100bbb0d_4_k_cu_4629f263_203574cuda3std6ranges3__45__cpo9iter_moveE,(_ZN40_INTERNAL_100bbb0d_4_k_cu_4629f263_203574cuda3std3__45__cpo5beginE - _ZN40_INTERNAL_100bbb0d_4_k_cu_4629f263_203574cuda3std6ranges3__45__cpo9iter_moveE)
_ZN40_INTERNAL_100bbb0d_4_k_cu_4629f263_203574cuda3std6ranges3__45__cpo9iter_moveE:
	.zero		1
	.type		_ZN40_INTERNAL_100bbb0d_4_k_cu_4629f263_203574cuda3std3__45__cpo5beginE,@object
	.size		_ZN40_INTERNAL_100bbb0d_4_k_cu_4629f263_203574cuda3std3__45__cpo5beginE,(_ZN40_INTERNAL_100bbb0d_4_k_cu_4629f263_203574cuda3std3__442_GLOBAL__N__100bbb0d_4_k_cu_4629f263_203576ignoreE - _ZN40_INTERNAL_100bbb0d_4_k_cu_4629f263_203574cuda3std3__45__cpo5beginE)
_ZN40_INTERNAL_100bbb0d_4_k_cu_4629f263_203574cuda3std3__45__cpo5beginE:
	.zero		1
	.type		_ZN40_INTERNAL_100bbb0d_4_k_cu_4629f263_203574cuda3std3__442_GLOBAL__N__100bbb0d_4_k_cu_4629f263_203576ignoreE,@object
	.size		_ZN40_INTERNAL_100bbb0d_4_k_cu_4629f263_203574cuda3std3__442_GLOBAL__N__100bbb0d_4_k_cu_4629f263_203576ignoreE,(_ZN40_INTERNAL_100bbb0d_4_k_cu_4629f263_203574cute7productE - _ZN40_INTERNAL_100bbb0d_4_k_cu_4629f263_203574cuda3std3__442_GLOBAL__N__100bbb0d_4_k_cu_4629f263_203576ignoreE)
_ZN40_INTERNAL_100bbb0d_4_k_cu_4629f263_203574cuda3std3__442_GLOBAL__N__100bbb0d_4_k_cu_4629f263_203576ignoreE:
	.zero		1
	.type		_ZN40_INTERNAL_100bbb0d_4_k_cu_4629f263_203574cute7productE,@object
	.size		_ZN40_INTERNAL_100bbb0d_4_k_cu_4629f263_203574cute7productE,(_ZN40_INTERNAL_100bbb0d_4_k_cu_4629f263_203574cuda3std3__45__cpo3endE - _ZN40_INTERNAL_100bbb0d_4_k_cu_4629f263_203574cute7productE)
_ZN40_INTERNAL_100bbb0d_4_k_cu_4629f263_203574cute7productE:
	.zero		1
	.type		_ZN40_INTERNAL_100bbb0d_4_k_cu_4629f263_203574cuda3std3__45__cpo3endE,@object
	.size		_ZN40_INTERNAL_100bbb0d_4_k_cu_4629f263_203574cuda3std3__45__cpo3endE,(_ZN40_INTERNAL_100bbb0d_4_k_cu_4629f263_203574cuda3std3__419piecewise_constructE - _ZN40_INTERNAL_100bbb0d_4_k_cu_4629f263_203574cuda3std3__45__cpo3endE)
_ZN40_INTERNAL_100bbb0d_4_k_cu_4629f263_203574cuda3std3__45__cpo3endE:
	.zero		1
	.type		_ZN40_INTERNAL_100bbb0d_4_k_cu_4629f263_203574cuda3std3__419piecewise_constructE,@object
	.size		_ZN40_INTERNAL_100bbb0d_4_k_cu_4629f263_203574cuda3std3__419piecewise_constructE,(_ZN40_INTERNAL_100bbb0d_4_k_cu_4629f263_203574cuda3std3__45__cpo4cendE - _ZN40_INTERNAL_100bbb0d_4_k_cu_4629f263_203574cuda3std3__419piecewise_constructE)
_ZN40_INTERNAL_100bbb0d_4_k_cu_4629f263_203574cuda3std3__419piecewise_constructE:
	.zero		1
	.type		_ZN40_INTERNAL_100bbb0d_4_k_cu_4629f263_203574cuda3std3__45__cpo4cendE,@object
	.size		_ZN40_INTERNAL_100bbb0d_4_k_cu_4629f263_203574cuda3std3__45__cpo4cendE,(_ZN40_INTERNAL_100bbb0d_4_k_cu_4629f263_203574cuda3std6ranges3__45__cpo4swapE - _ZN40_INTERNAL_100bbb0d_4_k_cu_4629f263_203574cuda3std3__45__cpo4cendE)
_ZN40_INTERNAL_100bbb0d_4_k_cu_4629f263_203574cuda3std3__45__cpo4cendE:
	.zero		1
	.type		_ZN40_INTERNAL_100bbb0d_4_k_cu_4629f263_203574cuda3std6ranges3__45__cpo4swapE,@object
	.size		_ZN40_INTERNAL_100bbb0d_4_k_cu_4629f263_203574cuda3std6ranges3__45__cpo4swapE,(.L_7 - _ZN40_INTERNAL_100bbb0d_4_k_cu_4629f263_203574cuda3std6ranges3__45__cpo4swapE)
_ZN40_INTERNAL_100bbb0d_4_k_cu_4629f263_203574cuda3std6ranges3__45__cpo4swapE:
	.zero		1
.L_7:


//--------------------- .nv.constant0._ZN7cutlass13device_kernelINS_4gemm6kernel13GemmUniversalIN4cute5tupleIJiiiiEEENS1_10collective13CollectiveMmaINS1_37MainloopSm90TmaGmmaWarpSpecializedFP8ILi7ENS5_IJNS4_1CILi1EEESB_SB_EEENS1_35KernelTmaWarpSpecializedCooperativeEEENS5_IJNSA_ILi256EEESF_NSA_ILi64EEEEEENS_12float_e4m3_tENS5_IJlSB_lEEESI_SJ_NS4_8TiledMMAINS4_8MMA_AtomIJNS4_4SM904GMMA31MMA_64x256x32_F32E4M3E4M3_SS_TNILNSN_7ScaleInE1ELSP_1EEEEEENS4_6LayoutINS5_IJNSA_ILi2EEESB_SB_EEENS5_IJSB_NSA_ILi0EEESV_EEEEENS5_IJNS4_10UnderscoreESY_SY_EEEEENS4_13SM90_TMA_LOADENS4_14ComposedLayoutINS4_7SwizzleILi2ELi4ELi3EEENS4_18smem_ptr_flag_bitsILi8EEENSS_INS5_IJNSA_ILi8EEESG_EEENS5_IJSG_SB_EEEEEEEvNS4_8identityES11_S1B_vS1C_EENS_8epilogue10collective6detail29Sm90TmaWarpSpecializedAdapterINS1F_15DefaultEpilogueISI_SJ_SJ_NS1E_6thread17LinearCombinationISI_Li1EffLNS1J_9ScaleType4KindE0ELNS_15FloatRoundStyleE2ESI_EENS1_15EpilogueDefaultEEEEEvvEEEEvNT_6ParamsE --------------------------
	.section	.nv.constant0._ZN7cutlass13device_kernelINS_4gemm6kernel13GemmUniversalIN4cute5tupleIJiiiiEEENS1_10collective13CollectiveMmaINS1_37MainloopSm90TmaGmmaWarpSpecializedFP8ILi7ENS5_IJNS4_1CILi1EEESB_SB_EEENS1_35KernelTmaWarpSpecializedCooperativeEEENS5_IJNSA_ILi256EEESF_NSA_ILi64EEEEEENS_12float_e4m3_tENS5_IJlSB_lEEESI_SJ_NS4_8TiledMMAINS4_8MMA_AtomIJNS4_4SM904GMMA31MMA_64x256x32_F32E4M3E4M3_SS_TNILNSN_7ScaleInE1ELSP_1EEEEEENS4_6LayoutINS5_IJNSA_ILi2EEESB_SB_EEENS5_IJSB_NSA_ILi0EEESV_EEEEENS5_IJNS4_10UnderscoreESY_SY_EEEEENS4_13SM90_TMA_LOADENS4_14ComposedLayoutINS4_7SwizzleILi2ELi4ELi3EEENS4_18smem_ptr_flag_bitsILi8EEENSS_INS5_IJNSA_ILi8EEESG_EEENS5_IJSG_SB_EEEEEEEvNS4_8identityES11_S1B_vS1C_EENS_8epilogue10collective6detail29Sm90TmaWarpSpecializedAdapterINS1F_15DefaultEpilogueISI_SJ_SJ_NS1E_6thread17LinearCombinationISI_Li1EffLNS1J_9ScaleType4KindE0ELNS_15FloatRoundStyleE2ESI_EENS1_15EpilogueDefaultEEEEEvvEEEEvNT_6ParamsE,"a",@progbits
	.sectionflags	@""
	.align	4
.nv.constant0._ZN7cutlass13device_kernelINS_4gemm6kernel13GemmUniversalIN4cute5tupleIJiiiiEEENS1_10collective13CollectiveMmaINS1_37MainloopSm90TmaGmmaWarpSpecializedFP8ILi7ENS5_IJNS4_1CILi1EEESB_SB_EEENS1_35KernelTmaWarpSpecializedCooperativeEEENS5_IJNSA_ILi256EEESF_NSA_ILi64EEEEEENS_12float_e4m3_tENS5_IJlSB_lEEESI_SJ_NS4_8TiledMMAINS4_8MMA_AtomIJNS4_4SM904GMMA31MMA_64x256x32_F32E4M3E4M3_SS_TNILNSN_7ScaleInE1ELSP_1EEEEEENS4_6LayoutINS5_IJNSA_ILi2EEESB_SB_EEENS5_IJSB_NSA_ILi0EEESV_EEEEENS5_IJNS4_10UnderscoreESY_SY_EEEEENS4_13SM90_TMA_LOADENS4_14ComposedLayoutINS4_7SwizzleILi2ELi4ELi3EEENS4_18smem_ptr_flag_bitsILi8EEENSS_INS5_IJNSA_ILi8EEESG_EEENS5_IJSG_SB_EEEEEEEvNS4_8identityES11_S1B_vS1C_EENS_8epilogue10collective6detail29Sm90TmaWarpSpecializedAdapterINS1F_15DefaultEpilogueISI_SJ_SJ_NS1E_6thread17LinearCombinationISI_Li1EffLNS1J_9ScaleType4KindE0ELNS_15FloatRoundStyleE2ESI_EENS1_15EpilogueDefaultEEEEEvvEEEEvNT_6ParamsE:
	.zero		1664


//--------------------- SYMBOLS --------------------------

	.type		.nv.reservedSmem.offset0,@object
	.size		.nv.reservedSmem.offset0,0x4
